	.headerflags	@"EF_CUDA_TEXMODE_UNIFIED EF_CUDA_64BIT_ADDRESS EF_CUDA_SM89 EF_CUDA_VIRTUAL_SM(EF_CUDA_SM89)"
	.elftype	@"ET_EXEC"


//--------------------- .nv.info                  --------------------------
	.section	.nv.info,"",@"SHT_CUDA_INFO"
	.align	4


	//----- nvinfo : EIATTR_REGCOUNT
	.align		4
        /*0000*/ 	.byte	0x04, 0x2f
        /*0002*/ 	.short	(.L_1 - .L_0)
	.align		4
.L_0:
        /*0004*/ 	.word	index@(triton__0d1d2d3d4d5d6d78de)
        /*0008*/ 	.word	0x00000028


	//----- nvinfo : EIATTR_MAX_STACK_SIZE
	.align		4
.L_1:
        /*000c*/ 	.byte	0x04, 0x23
        /*000e*/ 	.short	(.L_3 - .L_2)
	.align		4
.L_2:
        /*0010*/ 	.word	index@(triton__0d1d2d3d4d5d6d78de)
        /*0014*/ 	.word	0x00000000


	//----- nvinfo : EIATTR_MIN_STACK_SIZE
	.align		4
.L_3:
        /*0018*/ 	.byte	0x04, 0x12
        /*001a*/ 	.short	(.L_5 - .L_4)
	.align		4
.L_4:
        /*001c*/ 	.word	index@(triton__0d1d2d3d4d5d6d78de)
        /*0020*/ 	.word	0x00000000


	//----- nvinfo : EIATTR_FRAME_SIZE
	.align		4
.L_5:
        /*0024*/ 	.byte	0x04, 0x11
        /*0026*/ 	.short	(.L_7 - .L_6)
	.align		4
.L_6:
        /*0028*/ 	.word	index@(triton__0d1d2d3d4d5d6d78de)
        /*002c*/ 	.word	0x00000000
.L_7:


//--------------------- .nv.info.triton__0d1d2d3d4d5d6d78de --------------------------
	.section	.nv.info.triton__0d1d2d3d4d5d6d78de,"",@"SHT_CUDA_INFO"
	.align	4


	//----- nvinfo : EIATTR_CUDA_API_VERSION
	.align		4
        /*0000*/ 	.byte	0x04, 0x37
        /*0002*/ 	.short	(.L_9 - .L_8)
.L_8:
        /*0004*/ 	.word	0x0000007b


	//----- nvinfo : EIATTR_PARAM_CBANK
	.align		4
.L_9:
        /*0008*/ 	.byte	0x04, 0x0a
        /*000a*/ 	.short	(.L_11 - .L_10)
	.align		4
.L_10:
        /*000c*/ 	.word	index@(.nv.constant0.triton__0d1d2d3d4d5d6d78de)
        /*0010*/ 	.short	0x0160
        /*0012*/ 	.short	0x0040


	//----- nvinfo : EIATTR_CBANK_PARAM_SIZE
	.align		4
.L_11:
        /*0014*/ 	.byte	0x03, 0x19
        /*0016*/ 	.short	0x0040


	//----- nvinfo : EIATTR_KPARAM_INFO
	.align		4
        /*0018*/ 	.byte	0x04, 0x17
        /*001a*/ 	.short	(.L_13 - .L_12)
.L_12:
        /*001c*/ 	.word	0x00000000
        /*0020*/ 	.short	0x0008
        /*0022*/ 	.short	0x003c
        /*0024*/ 	.byte	0x00, 0xf0, 0x11, 0x00


	//----- nvinfo : EIATTR_KPARAM_INFO
	.align		4
.L_13:
        /*0028*/ 	.byte	0x04, 0x17
        /*002a*/ 	.short	(.L_15 - .L_14)
.L_14:
        /*002c*/ 	.word	0x00000000
        /*0030*/ 	.short	0x0007
        /*0032*/ 	.short	0x0038
        /*0034*/ 	.byte	0x00, 0xf0, 0x11, 0x00


	//----- nvinfo : EIATTR_KPARAM_INFO
	.align		4
.L_15:
        /*0038*/ 	.byte	0x04, 0x17
        /*003a*/ 	.short	(.L_17 - .L_16)
.L_16:
        /*003c*/ 	.word	0x00000000
        /*0040*/ 	.short	0x0006
        /*0042*/ 	.short	0x0030
        /*0044*/ 	.byte	0x00, 0xf0, 0x21, 0x00


	//----- nvinfo : EIATTR_KPARAM_INFO
	.align		4
.L_17:
        /*0048*/ 	.byte	0x04, 0x17
        /*004a*/ 	.short	(.L_19 - .L_18)
.L_18:
        /*004c*/ 	.word	0x00000000
        /*0050*/ 	.short	0x0005
        /*0052*/ 	.short	0x0028
        /*0054*/ 	.byte	0x00, 0xf0, 0x21, 0x00


	//----- nvinfo : EIATTR_KPARAM_INFO
	.align		4
.L_19:
        /*0058*/ 	.byte	0x04, 0x17
        /*005a*/ 	.short	(.L_21 - .L_20)
.L_20:
        /*005c*/ 	.word	0x00000000
        /*0060*/ 	.short	0x0004
        /*0062*/ 	.short	0x0020
        /*0064*/ 	.byte	0x00, 0xf0, 0x21, 0x00


	//----- nvinfo : EIATTR_KPARAM_INFO
	.align		4
.L_21:
        /*0068*/ 	.byte	0x04, 0x17
        /*006a*/ 	.short	(.L_23 - .L_22)
.L_22:
        /*006c*/ 	.word	0x00000000
        /*0070*/ 	.short	0x0003
        /*0072*/ 	.short	0x0018
        /*0074*/ 	.byte	0x00, 0xf0, 0x21, 0x00


	//----- nvinfo : EIATTR_KPARAM_INFO
	.align		4
.L_23:
        /*0078*/ 	.byte	0x04, 0x17
        /*007a*/ 	.short	(.L_25 - .L_24)
.L_24:
        /*007c*/ 	.word	0x00000000
        /*0080*/ 	.short	0x0002
        /*0082*/ 	.short	0x0010
        /*0084*/ 	.byte	0x00, 0xf0, 0x21, 0x00


	//----- nvinfo : EIATTR_KPARAM_INFO
	.align		4
.L_25:
        /*0088*/ 	.byte	0x04, 0x17
        /*008a*/ 	.short	(.L_27 - .L_26)
.L_26:
        /*008c*/ 	.word	0x00000000
        /*0090*/ 	.short	0x0001
        /*0092*/ 	.short	0x0008
        /*0094*/ 	.byte	0x00, 0xf0, 0x21, 0x00


	//----- nvinfo : EIATTR_KPARAM_INFO
	.align		4
.L_27:
        /*0098*/ 	.byte	0x04, 0x17
        /*009a*/ 	.short	(.L_29 - .L_28)
.L_28:
        /*009c*/ 	.word	0x00000000
        /*00a0*/ 	.short	0x0000
        /*00a2*/ 	.short	0x0000
        /*00a4*/ 	.byte	0x00, 0xf0, 0x21, 0x00


	//----- nvinfo : EIATTR_MAXREG_COUNT
	.align		4
.L_29:
        /*00a8*/ 	.byte	0x03, 0x1b
        /*00aa*/ 	.short	0x00ff


	//----- nvinfo : EIATTR_COOP_GROUP_MASK_REGIDS
	.align		4
        /*00ac*/ 	.byte	0x04, 0x29
        /*00ae*/ 	.short	(.L_31 - .L_30)


	//   ....[0]....
.L_30:
        /*00b0*/ 	.word	0xffffffff


	//   ....[1]....
        /*00b4*/ 	.word	0xffffffff


	//   ....[2]....
        /*00b8*/ 	.word	0xffffffff


	//   ....[3]....
        /*00bc*/ 	.word	0xffffffff


	//   ....[4]....
        /*00c0*/ 	.word	0xffffffff


	//   ....[5]....
        /*00c4*/ 	.word	0xffffffff


	//   ....[6]....
        /*00c8*/ 	.word	0xffffffff


	//   ....[7]....
        /*00cc*/ 	.word	0xffffffff


	//----- nvinfo : EIATTR_COOP_GROUP_INSTR_OFFSETS
	.align		4
.L_31:
        /*00d0*/ 	.byte	0x04, 0x28
        /*00d2*/ 	.short	(.L_33 - .L_32)


	//   ....[0]....
.L_32:
        /*00d4*/ 	.word	0x00000c90


	//   ....[1]....
        /*00d8*/ 	.word	0x00000cb0


	//   ....[2]....
        /*00dc*/ 	.word	0x00000cd0


	//   ....[3]....
        /*00e0*/ 	.word	0x00000cf0


	//   ....[4]....
        /*00e4*/ 	.word	0x00000d20


	//   ....[5]....
        /*00e8*/ 	.word	0x00000d90


	//   ....[6]....
        /*00ec*/ 	.word	0x00000db0


	//   ....[7]....
        /*00f0*/ 	.word	0x00000de0


	//----- nvinfo : EIATTR_EXIT_INSTR_OFFSETS
	.align		4
.L_33:
        /*00f4*/ 	.byte	0x04, 0x1c
        /*00f6*/ 	.short	(.L_35 - .L_34)


	//   ....[0]....
.L_34:
        /*00f8*/ 	.word	0x00001dd0


	//----- nvinfo : EIATTR_MAX_THREADS
	.align		4
.L_35:
        /*00fc*/ 	.byte	0x04, 0x05
        /*00fe*/ 	.short	(.L_37 - .L_36)
.L_36:
        /*0100*/ 	.word	0x00000100
        /*0104*/ 	.word	0x00000001
        /*0108*/ 	.word	0x00000001


	//----- nvinfo : EIATTR_CRS_STACK_SIZE
	.align		4
.L_37:
        /*010c*/ 	.byte	0x04, 0x1e
        /*010e*/ 	.short	(.L_39 - .L_38)
.L_38:
        /*0110*/ 	.word	0x00000000
.L_39:


//--------------------- .nv.rel.action            --------------------------
	.section	.nv.rel.action,"",@"SHT_CUDA_RELOCINFO"
	.align	8
	.sectionentsize	8
        /*0000*/ 	.byte	0x73, 0x00, 0x00, 0x00, 0x00, 0x00, 0x00, 0x00, 0x00, 0x00, 0x00, 0x11, 0x25, 0x00, 0x05, 0x36


//--------------------- .nv.constant0.triton__0d1d2d3d4d5d6d78de --------------------------
	.section	.nv.constant0.triton__0d1d2d3d4d5d6d78de,"a",@progbits
	.align	4
.nv.constant0.triton__0d1d2d3d4d5d6d78de:
	.zero		416


//--------------------- .text.triton__0d1d2d3d4d5d6d78de --------------------------
	.section	.text.triton__0d1d2d3d4d5d6d78de,"ax",@progbits
	.sectionflags	@"SHF_BARRIERS=1"
	.sectioninfo	@"SHI_REGISTERS=40"
	.align	128
        .global         triton__0d1d2d3d4d5d6d78de
        .type           triton__0d1d2d3d4d5d6d78de,@function
        .size           triton__0d1d2d3d4d5d6d78de,(.L_x_19 - triton__0d1d2d3d4d5d6d78de)
        .other          triton__0d1d2d3d4d5d6d78de,@"STO_CUDA_ENTRY STV_DEFAULT"
triton__0d1d2d3d4d5d6d78de:
.text.triton__0d1d2d3d4d5d6d78de:
[----:B------:R-:W-:-:S02]  /*0000*/  MOV R1, c[0x0][0x28] ;  /* 0x00000a0000017a02 */ /* 0x000fc40000000f00 */
[----:B------:R-:W0:Y:S01]  /*0010*/  S2R R0, SR_TID.X ;  /* 0x0000000000007919 */ /* 0x000e220000002100 */
[----:B------:R-:W-:Y:S01]  /*0020*/  MOV R24, 0x2 ;  /* 0x0000000200187802 */ /* 0x000fe20000000f00 */
[----:B------:R-:W-:Y:S01]  /*0030*/  CS2R R8, SRZ ;  /* 0x0000000000087805 */ /* 0x000fe2000001ff00 */
[----:B------:R-:W-:Y:S01]  /*0040*/  CS2R R10, SRZ ;  /* 0x00000000000a7805 */ /* 0x000fe2000001ff00 */
[----:B------:R-:W1:Y:S01]  /*0050*/  S2R R6, SR_CTAID.X ;  /* 0x0000000000067919 */ /* 0x000e620000002500 */
[----:B------:R-:W-:Y:S01]  /*0060*/  CS2R R12, SRZ ;  /* 0x00000000000c7805 */ /* 0x000fe2000001ff00 */
[----:B------:R-:W-:Y:S01]  /*0070*/  ULDC.64 UR4, c[0x0][0x118] ;  /* 0x0000460000047ab9 */ /* 0x000fe20000000a00 */
[----:B0-----:R-:W-:-:S04]  /*0080*/  LOP3.LUT R26, R0, 0xff, RZ, 0xc0, !PT ;  /* 0x000000ff001a7812 */ /* 0x001fc800078ec0ff */
[----:B------:R-:W-:-:S04]  /*0090*/  SHF.L.U32 R25, R26, 0x3, RZ ;  /* 0x000000031a197819 */ /* 0x000fc800000006ff */
[----:B------:R-:W-:Y:S01]  /*00a0*/  IADD3 R2, R25, 0x800, RZ ;  /* 0x0000080019027810 */ /* 0x000fe20007ffe0ff */
[----:B-1----:R-:W-:-:S03]  /*00b0*/  IMAD R27, R6, 0x900, R25 ;  /* 0x00000900061b7824 */ /* 0x002fc600078e0219 */
[----:B------:R-:W-:Y:S02]  /*00c0*/  ISETP.GE.U32.AND P2, PT, R2, 0x900, PT ;  /* 0x000009000200780c */ /* 0x000fe40003f46070 */
[----:B------:R-:W-:Y:S02]  /*00d0*/  IADD3 R5, R27, 0x800, RZ ;  /* 0x000008001b057810 */ /* 0x000fe40007ffe0ff */
[----:B------:R-:W-:Y:S02]  /*00e0*/  ISETP.LT.AND P0, PT, R6, 0x4, !P2 ;  /* 0x000000040600780c */ /* 0x000fe40005701270 */
[----:B------:R-:W-:Y:S01]  /*00f0*/  MOV R2, 0x4 ;  /* 0x0000000400027802 */ /* 0x000fe20000000f00 */
[----:B------:R-:W-:Y:S01]  /*0100*/  CS2R R14, SRZ ;  /* 0x00000000000e7805 */ /* 0x000fe2000001ff00 */
[----:B------:R-:W-:-:S04]  /*0110*/  IMAD.WIDE R16, R5, R24, c[0x0][0x160] ;  /* 0x0000580005107625 */ /* 0x000fc800078e0218 */
[----:B------:R-:W-:-:S05]  /*0120*/  IMAD.WIDE.U32 R28, R25, R2, c[0x0][0x168] ;  /* 0x00005a00191c7625 */ /* 0x000fca00078e0002 */
[----:B------:R0:W2:Y:S04]  /*0130*/  @P0 LDG.E.EL.128 R8, [R16.64] ;  /* 0x0000000410080981 */ /* 0x0000a8000c2e1d00 */
[----:B------:R-:W3:Y:S01]  /*0140*/  @!P2 LDG.E.EL.128 R12, [R28.64+0x2000] ;  /* 0x002000041c0ca981 */ /* 0x000ee2000c2e1d00 */
[----:B------:R-:W-:Y:S01]  /*0150*/  CS2R R20, SRZ ;  /* 0x0000000000147805 */ /* 0x000fe2000001ff00 */
[----:B------:R-:W-:-:S06]  /*0160*/  CS2R R22, SRZ ;  /* 0x0000000000167805 */ /* 0x000fcc000001ff00 */
[----:B------:R-:W4:Y:S01]  /*0170*/  @!P2 LDG.E.EL.128 R20, [R28.64+0x2010] ;  /* 0x002010041c14a981 */ /* 0x000f22000c2e1d00 */
[----:B------:R-:W-:Y:S01]  /*0180*/  ISETP.GE.AND P1, PT, R6, 0x4, PT ;  /* 0x000000040600780c */ /* 0x000fe20003f26270 */
[----:B0-----:R-:W-:Y:S01]  /*0190*/  CS2R R16, SRZ ;  /* 0x0000000000107805 */ /* 0x001fe2000001ff00 */
[----:B------:R-:W-:Y:S01]  /*01a0*/  CS2R R18, SRZ ;  /* 0x0000000000127805 */ /* 0x000fe2000001ff00 */
[----:B------:R-:W-:Y:S01]  /*01b0*/  IMAD.WIDE R36, R27, R2, c[0x0][0x170] ;  /* 0x00005c001b247625 */ /* 0x000fe200078e0202 */
[----:B--2---:R-:W-:Y:S02]  /*01c0*/  SEL R4, R8, RZ, P0 ;  /* 0x000000ff08047207 */ /* 0x004fe40000000000 */
[----:B------:R-:W-:Y:S01]  /*01d0*/  SEL R30, R9, RZ, P0 ;  /* 0x000000ff091e7207 */ /* 0x000fe20000000000 */
[----:B------:R-:W-:Y:S01]  /*01e0*/  IMAD.WIDE R8, R27, R24, c[0x0][0x160] ;  /* 0x000058001b087625 */ /* 0x000fe200078e0218 */
[----:B---3--:R-:W-:Y:S02]  /*01f0*/  SEL R7, R12, RZ, !P2 ;  /* 0x000000ff0c077207 */ /* 0x008fe40005000000 */
[----:B------:R-:W-:-:S02]  /*0200*/  SHF.L.U32 R12, R4, 0x10, RZ ;  /* 0x00000010040c7819 */ /* 0x000fc400000006ff */
[----:B------:R-:W-:Y:S01]  /*0210*/  SEL R34, R11, RZ, P0 ;  /* 0x000000ff0b227207 */ /* 0x000fe20000000000 */
[----:B------:R-:W-:Y:S01]  /*0220*/  FADD R7, R7, 1 ;  /* 0x3f80000007077421 */ /* 0x000fe20000000000 */
[----:B------:R-:W-:Y:S01]  /*0230*/  SEL R11, R14, RZ, !P2 ;  /* 0x000000ff0e0b7207 */ /* 0x000fe20005000000 */
[----:B------:R0:W2:Y:S01]  /*0240*/  @!P1 LDG.E.EL.128 R16, [R8.64] ;  /* 0x0000000408109981 */ /* 0x0000a2000c2e1d00 */
[----:B------:R-:W-:Y:S01]  /*0250*/  SEL R13, R13, RZ, !P2 ;  /* 0x000000ff0d0d7207 */ /* 0x000fe20005000000 */
[----:B------:R-:W-:Y:S01]  /*0260*/  FMUL R7, R12, R7 ;  /* 0x000000070c077220 */ /* 0x000fe20000400000 */
[----:B------:R-:W-:Y:S01]  /*0270*/  PRMT R4, R4, 0x7632, R4 ;  /* 0x0000763204047816 */ /* 0x000fe20000000004 */
[----:B------:R-:W-:Y:S01]  /*0280*/  FADD R11, R11, 1 ;  /* 0x3f8000000b0b7421 */ /* 0x000fe20000000000 */
[----:B------:R-:W-:Y:S01]  /*0290*/  SHF.L.U32 R12, R30, 0x10, RZ ;  /* 0x000000101e0c7819 */ /* 0x000fe200000006ff */
[----:B------:R-:W-:Y:S01]  /*02a0*/  FADD R24, R13, 1 ;  /* 0x3f8000000d187421 */ /* 0x000fe20000000000 */
[----:B------:R-:W-:-:S02]  /*02b0*/  SEL R33, R10, RZ, P0 ;  /* 0x000000ff0a217207 */ /* 0x000fc40000000000 */
[----:B------:R-:W-:Y:S02]  /*02c0*/  SHF.L.U32 R31, R4, 0x10, RZ ;  /* 0x00000010041f7819 */ /* 0x000fe400000006ff */
[----:B------:R-:W-:Y:S02]  /*02d0*/  SEL R10, R15, RZ, !P2 ;  /* 0x000000ff0f0a7207 */ /* 0x000fe40005000000 */
[----:B----4-:R-:W-:Y:S02]  /*02e0*/  SEL R20, R20, RZ, !P2 ;  /* 0x000000ff14147207 */ /* 0x010fe40005000000 */
[----:B------:R-:W-:Y:S02]  /*02f0*/  PRMT R30, R30, 0x7632, R30 ;  /* 0x000076321e1e7816 */ /* 0x000fe4000000001e */
[----:B------:R-:W-:Y:S01]  /*0300*/  SEL R22, R22, RZ, !P2 ;  /* 0x000000ff16167207 */ /* 0x000fe20005000000 */
[----:B------:R-:W-:Y:S01]  /*0310*/  FMUL R4, R12, R11 ;  /* 0x0000000b0c047220 */ /* 0x000fe20000400000 */
[----:B------:R-:W-:Y:S01]  /*0320*/  FMUL R24, R31, R24 ;  /* 0x000000181f187220 */ /* 0x000fe20000400000 */
[----:B------:R-:W3:Y:S01]  /*0330*/  LDG.E.EL.128 R12, [R28.64] ;  /* 0x000000041c0c7981 */ /* 0x000ee2000c2e1d00 */
[----:B0-----:R-:W-:Y:S01]  /*0340*/  SHF.L.U32 R9, R30, 0x10, RZ ;  /* 0x000000101e097819 */ /* 0x001fe200000006ff */
[----:B------:R-:W-:Y:S01]  /*0350*/  FADD R10, R10, 1 ;  /* 0x3f8000000a0a7421 */ /* 0x000fe20000000000 */
[----:B------:R-:W-:Y:S01]  /*0360*/  SHF.L.U32 R8, R33, 0x10, RZ ;  /* 0x0000001021087819 */ /* 0x000fe200000006ff */
[----:B------:R-:W-:Y:S01]  /*0370*/  FADD R31, R20, 1 ;  /* 0x3f800000141f7421 */ /* 0x000fe20000000000 */
[----:B------:R-:W-:Y:S01]  /*0380*/  SHF.L.U32 R11, R34, 0x10, RZ ;  /* 0x00000010220b7819 */ /* 0x000fe200000006ff */
[----:B------:R-:W-:Y:S01]  /*0390*/  FADD R30, R22, 1 ;  /* 0x3f800000161e7421 */ /* 0x000fe20000000000 */
[----:B------:R-:W-:Y:S01]  /*03a0*/  FMUL R32, R9, R10 ;  /* 0x0000000a09207220 */ /* 0x000fe20000400000 */
[----:B------:R-:W-:-:S02]  /*03b0*/  FMUL R31, R8, R31 ;  /* 0x0000001f081f7220 */ /* 0x000fc40000400000 */
[----:B------:R-:W-:Y:S01]  /*03c0*/  FMUL R30, R11, R30 ;  /* 0x0000001e0b1e7220 */ /* 0x000fe20000400000 */
[----:B------:R-:W-:Y:S01]  /*03d0*/  CS2R R8, SRZ ;  /* 0x0000000000087805 */ /* 0x000fe2000001ff00 */
[----:B------:R-:W-:Y:S01]  /*03e0*/  CS2R R10, SRZ ;  /* 0x00000000000a7805 */ /* 0x000fe2000001ff00 */
[----:B------:R-:W-:-:S05]  /*03f0*/  SEL R20, R21, RZ, !P2 ;  /* 0x000000ff15147207 */ /* 0x000fca0005000000 */
[----:B------:R0:W4:Y:S01]  /*0400*/  @!P1 LDG.E.EL.128 R8, [R36.64] ;  /* 0x0000000424089981 */ /* 0x000122000c2e1d00 */
[----:B------:R-:W-:Y:S02]  /*0410*/  SEL R23, R23, RZ, !P2 ;  /* 0x000000ff17177207 */ /* 0x000fe40005000000 */
[----:B------:R-:W-:Y:S02]  /*0420*/  PRMT R33, R33, 0x7632, R33 ;  /* 0x0000763221217816 */ /* 0x000fe40000000021 */
[----:B------:R-:W-:Y:S01]  /*0430*/  PRMT R34, R34, 0x7632, R34 ;  /* 0x0000763222227816 */ /* 0x000fe20000000022 */
[----:B------:R-:W-:Y:S01]  /*0440*/  FADD R20, R20, 1 ;  /* 0x3f80000014147421 */ /* 0x000fe20000000000 */
[----:B------:R-:W-:Y:S01]  /*0450*/  SHF.L.U32 R21, R33, 0x10, RZ ;  /* 0x0000001021157819 */ /* 0x000fe200000006ff */
[----:B------:R-:W-:Y:S01]  /*0460*/  FADD R33, R23, 1 ;  /* 0x3f80000017217421 */ /* 0x000fe20000000000 */
[----:B------:R-:W-:-:S03]  /*0470*/  SHF.L.U32 R22, R34, 0x10, RZ ;  /* 0x0000001022167819 */ /* 0x000fc600000006ff */
[----:B------:R-:W-:Y:S02]  /*0480*/  FMUL R34, R21, R20 ;  /* 0x0000001415227220 */ /* 0x000fe40000400000 */
[----:B------:R-:W-:Y:S02]  /*0490*/  FMUL R33, R22, R33 ;  /* 0x0000002116217220 */ /* 0x000fe40000400000 */
[----:B------:R-:W5:Y:S01]  /*04a0*/  LDG.E.EL.128 R20, [R28.64+0x10] ;  /* 0x000010041c147981 */ /* 0x000f62000c2e1d00 */
[----:B--2---:R-:W-:Y:S02]  /*04b0*/  SEL R35, R16, RZ, !P1 ;  /* 0x000000ff10237207 */ /* 0x004fe40004800000 */
[----:B------:R-:W-:Y:S02]  /*04c0*/  SEL R17, R17, RZ, !P1 ;  /* 0x000000ff11117207 */ /* 0x000fe40004800000 */
[C---:B0-----:R-:W-:Y:S02]  /*04d0*/  SHF.L.U32 R37, R35.reuse, 0x10, RZ ;  /* 0x0000001023257819 */ /* 0x041fe400000006ff */
[----:B------:R-:W-:Y:S01]  /*04e0*/  PRMT R35, R35, 0x7632, R35 ;  /* 0x0000763223237816 */ /* 0x000fe20000000023 */
[----:B---3--:R-:W-:Y:S01]  /*04f0*/  FADD R12, R12, 1 ;  /* 0x3f8000000c0c7421 */ /* 0x008fe20000000000 */
[----:B------:R-:W-:-:S03]  /*0500*/  FADD R14, R14, 1 ;  /* 0x3f8000000e0e7421 */ /* 0x000fc60000000000 */
[----:B------:R-:W-:Y:S01]  /*0510*/  FMUL R12, R37, R12 ;  /* 0x0000000c250c7220 */ /* 0x000fe20000400000 */
[----:B------:R-:W-:-:S05]  /*0520*/  SHF.L.U32 R37, R17, 0x10, RZ ;  /* 0x0000001011257819 */ /* 0x000fca00000006ff */
[----:B------:R-:W-:Y:S01]  /*0530*/  FMUL R16, R37, R14 ;  /* 0x0000000e25107220 */ /* 0x000fe20000400000 */
[----:B------:R-:W-:Y:S01]  /*0540*/  FADD R14, R13, 1 ;  /* 0x3f8000000d0e7421 */ /* 0x000fe20000000000 */
[----:B------:R-:W-:Y:S01]  /*0550*/  FADD R13, R15, 1 ;  /* 0x3f8000000f0d7421 */ /* 0x000fe20000000000 */
[----:B------:R-:W-:Y:S02]  /*0560*/  PRMT R17, R17, 0x7632, R17 ;  /* 0x0000763211117816 */ /* 0x000fe40000000011 */
[----:B----4-:R-:W-:Y:S02]  /*0570*/  SEL R15, R10, RZ, !P1 ;  /* 0x000000ff0a0f7207 */ /* 0x010fe40004800000 */
[----:B------:R-:W-:-:S03]  /*0580*/  SHF.L.U32 R35, R35, 0x10, RZ ;  /* 0x0000001023237819 */ /* 0x000fc600000006ff */
[----:B------:R-:W-:Y:S01]  /*0590*/  FMUL R15, R15, 48 ;  /* 0x424000000f0f7820 */ /* 0x000fe20000400000 */
[----:B------:R-:W-:Y:S02]  /*05a0*/  SHF.L.U32 R36, R17, 0x10, RZ ;  /* 0x0000001011247819 */ /* 0x000fe400000006ff */
[----:B------:R-:W-:Y:S01]  /*05b0*/  SEL R11, R11, RZ, !P1 ;  /* 0x000000ff0b0b7207 */ /* 0x000fe20004800000 */
[----:B------:R-:W-:Y:S01]  /*05c0*/  FFMA R16, R16, R15, RZ ;  /* 0x0000000f10107223 */ /* 0x000fe200000000ff */
[----:B------:R-:W-:Y:S01]  /*05d0*/  SEL R8, R8, RZ, !P1 ;  /* 0x000000ff08087207 */ /* 0x000fe20004800000 */
[----:B------:R-:W-:Y:S01]  /*05e0*/  FMUL R10, R35, R14 ;  /* 0x0000000e230a7220 */ /* 0x000fe20000400000 */
[----:B------:R-:W-:Y:S01]  /*05f0*/  SEL R15, R19, RZ, !P1 ;  /* 0x000000ff130f7207 */ /* 0x000fe20004800000 */
[----:B------:R-:W-:Y:S01]  /*0600*/  FMUL R13, R36, R13 ;  /* 0x0000000d240d7220 */ /* 0x000fe20000400000 */
[----:B------:R-:W-:Y:S01]  /*0610*/  SEL R14, R18, RZ, !P1 ;  /* 0x000000ff120e7207 */ /* 0x000fe20004800000 */
[----:B------:R-:W-:Y:S01]  /*0620*/  FMUL R18, R11, 48 ;  /* 0x424000000b127820 */ /* 0x000fe20000400000 */
[----:B------:R-:W-:Y:S01]  /*0630*/  SEL R19, R9, RZ, !P1 ;  /* 0x000000ff09137207 */ /* 0x000fe20004800000 */
[----:B------:R-:W-:Y:S01]  /*0640*/  FMUL R17, R8, 48 ;  /* 0x4240000008117820 */ /* 0x000fe20000400000 */
[----:B-----5:R-:W-:Y:S01]  /*0650*/  FADD R8, R20, 1 ;  /* 0x3f80000014087421 */ /* 0x020fe20000000000 */
[----:B------:R-:W-:Y:S01]  /*0660*/  SHF.L.U32 R9, R14, 0x10, RZ ;  /* 0x000000100e097819 */ /* 0x000fe200000006ff */
[----:B------:R-:W-:Y:S01]  /*0670*/  FFMA R18, R13, R18, RZ ;  /* 0x000000120d127223 */ /* 0x000fe200000000ff */
[----:B------:R-:W-:Y:S01]  /*0680*/  SHF.L.U32 R11, R15, 0x10, RZ ;  /* 0x000000100f0b7819 */ /* 0x000fe200000006ff */
[----:B------:R-:W-:Y:S01]  /*0690*/  FMUL R19, R19, 48 ;  /* 0x4240000013137820 */ /* 0x000fe20000400000 */
[----:B------:R-:W-:Y:S01]  /*06a0*/  FADD R20, R22, 1 ;  /* 0x3f80000016147421 */ /* 0x000fe20000000000 */
[----:B------:R-:W-:Y:S01]  /*06b0*/  IADD3 R13, R27, 0x4, RZ ;  /* 0x000000041b0d7810 */ /* 0x000fe20007ffe0ff */
[----:B------:R-:W-:Y:S01]  /*06c0*/  FMUL R22, R9, R8 ;  /* 0x0000000809167220 */ /* 0x000fe20000400000 */
[----:B------:R-:W-:Y:S01]  /*06d0*/  FFMA R19, R10, R19, RZ ;  /* 0x000000130a137223 */ /* 0x000fe200000000ff */
[----:B------:R-:W-:Y:S01]  /*06e0*/  FMUL R20, R11, R20 ;  /* 0x000000140b147220 */ /* 0x000fe20000400000 */
[----:B------:R-:W-:Y:S01]  /*06f0*/  FFMA R17, R12, R17, RZ ;  /* 0x000000110c117223 */ /* 0x000fe200000000ff */
[----:B------:R-:W-:Y:S01]  /*0700*/  CS2R R8, SRZ ;  /* 0x0000000000087805 */ /* 0x000fe2000001ff00 */
[----:B------:R-:W-:Y:S01]  /*0710*/  CS2R R10, SRZ ;  /* 0x00000000000a7805 */ /* 0x000fe2000001ff00 */
[----:B------:R-:W-:-:S05]  /*0720*/  IMAD.WIDE R12, R13, R2, c[0x0][0x170] ;  /* 0x00005c000d0c7625 */ /* 0x000fca00078e0202 */
[----:B------:R0:W2:Y:S01]  /*0730*/  @!P1 LDG.E.EL.128 R8, [R12.64] ;  /* 0x000000040c089981 */ /* 0x0000a2000c2e1d00 */
[----:B------:R-:W-:Y:S02]  /*0740*/  PRMT R14, R14, 0x7632, R14 ;  /* 0x000076320e0e7816 */ /* 0x000fe4000000000e */
[----:B------:R-:W-:Y:S01]  /*0750*/  PRMT R15, R15, 0x7632, R15 ;  /* 0x000076320f0f7816 */ /* 0x000fe2000000000f */
[----:B------:R-:W-:Y:S01]  /*0760*/  FADD R21, R21, 1 ;  /* 0x3f80000015157421 */ /* 0x000fe20000000000 */
[----:B------:R-:W-:Y:S01]  /*0770*/  SHF.L.U32 R14, R14, 0x10, RZ ;  /* 0x000000100e0e7819 */ /* 0x000fe200000006ff */
[----:B------:R-:W-:Y:S01]  /*0780*/  FADD R23, R23, 1 ;  /* 0x3f80000017177421 */ /* 0x000fe20000000000 */
[----:B------:R-:W-:Y:S01]  /*0790*/  SHF.L.U32 R36, R15, 0x10, RZ ;  /* 0x000000100f247819 */ /* 0x000fe200000006ff */
[----:B0-----:R-:W-:-:S04]  /*07a0*/  CS2R R12, SRZ ;  /* 0x00000000000c7805 */ /* 0x001fc8000001ff00 */
[----:B------:R-:W-:Y:S01]  /*07b0*/  FMUL R35, R36, R23 ;  /* 0x0000001724237220 */ /* 0x000fe20000400000 */
[----:B--2---:R-:W-:-:S05]  /*07c0*/  SEL R10, R10, RZ, !P1 ;  /* 0x000000ff0a0a7207 */ /* 0x004fca0004800000 */
[----:B------:R-:W-:Y:S01]  /*07d0*/  FMUL R15, R10, 48 ;  /* 0x424000000a0f7820 */ /* 0x000fe20000400000 */
[----:B------:R-:W-:Y:S01]  /*07e0*/  FMUL R10, R14, R21 ;  /* 0x000000150e0a7220 */ /* 0x000fe20000400000 */
[----:B------:R-:W-:Y:S02]  /*07f0*/  IADD3 R21, R27, 0x804, RZ ;  /* 0x000008041b157810 */ /* 0x000fe40007ffe0ff */
[----:B------:R-:W-:Y:S01]  /*0800*/  FFMA R23, R20, R15, RZ ;  /* 0x0000000f14177223 */ /* 0x000fe200000000ff */
[----:B------:R-:W-:Y:S01]  /*0810*/  SEL R8, R8, RZ, !P1 ;  /* 0x000000ff08087207 */ /* 0x000fe20004800000 */
[----:B------:R-:W-:Y:S01]  /*0820*/  CS2R R14, SRZ ;  /* 0x00000000000e7805 */ /* 0x000fe2000001ff00 */
[----:B------:R-:W-:Y:S01]  /*0830*/  SEL R11, R11, RZ, !P1 ;  /* 0x000000ff0b0b7207 */ /* 0x000fe20004800000 */
[----:B------:R-:W-:Y:S01]  /*0840*/  IMAD.WIDE R20, R21, R2, c[0x0][0x170] ;  /* 0x00005c0015147625 */ /* 0x000fe200078e0202 */
[----:B------:R-:W-:Y:S01]  /*0850*/  SEL R9, R9, RZ, !P1 ;  /* 0x000000ff09097207 */ /* 0x000fe20004800000 */
[----:B------:R-:W-:-:S02]  /*0860*/  FMUL R27, R8, 48 ;  /* 0x42400000081b7820 */ /* 0x000fc40000400000 */
[----:B------:R-:W-:Y:S01]  /*0870*/  FMUL R8, R11, 48 ;  /* 0x424000000b087820 */ /* 0x000fe20000400000 */
[----:B------:R0:W2:Y:S01]  /*0880*/  @P0 LDG.E.EL.128 R12, [R20.64] ;  /* 0x00000004140c0981 */ /* 0x0000a2000c2e1d00 */
[----:B------:R-:W-:Y:S01]  /*0890*/  FMUL R9, R9, 48 ;  /* 0x4240000009097820 */ /* 0x000fe20000400000 */
[----:B------:R-:W-:Y:S01]  /*08a0*/  FFMA R22, R22, R27, RZ ;  /* 0x0000001b16167223 */ /* 0x000fe200000000ff */
[----:B------:R-:W-:Y:S02]  /*08b0*/  FFMA R35, R35, R8, RZ ;  /* 0x0000000823237223 */ /* 0x000fe400000000ff */
[----:B------:R-:W-:Y:S02]  /*08c0*/  FFMA R27, R10, R9, RZ ;  /* 0x000000090a1b7223 */ /* 0x000fe400000000ff */
[----:B------:R-:W-:Y:S01]  /*08d0*/  CS2R R8, SRZ ;  /* 0x0000000000087805 */ /* 0x000fe2000001ff00 */
[----:B------:R-:W-:Y:S01]  /*08e0*/  CS2R R10, SRZ ;  /* 0x00000000000a7805 */ /* 0x000fe2000001ff00 */
[----:B0-----:R-:W-:-:S05]  /*08f0*/  IMAD.WIDE R20, R5, R2, c[0x0][0x170] ;  /* 0x00005c0005147625 */ /* 0x001fca00078e0202 */
[----:B------:R-:W3:Y:S01]  /*0900*/  @P0 LDG.E.EL.128 R8, [R20.64] ;  /* 0x0000000414080981 */ /* 0x000ee2000c2e1d00 */
[----:B------:R-:W-:Y:S02]  /*0910*/  FSEL R19, R19, RZ, !P1 ;  /* 0x000000ff13137208 */ /* 0x000fe40004800000 */
[----:B------:R-:W-:Y:S02]  /*0920*/  FSEL R18, R18, RZ, !P1 ;  /* 0x000000ff12127208 */ /* 0x000fe40004800000 */
[----:B------:R-:W-:Y:S02]  /*0930*/  FSEL R22, R22, RZ, !P1 ;  /* 0x000000ff16167208 */ /* 0x000fe40004800000 */
[----:B------:R-:W-:Y:S02]  /*0940*/  FSEL R27, R27, RZ, !P1 ;  /* 0x000000ff1b1b7208 */ /* 0x000fe40004800000 */
[----:B------:R-:W-:Y:S02]  /*0950*/  FSEL R23, R23, RZ, !P1 ;  /* 0x000000ff17177208 */ /* 0x000fe40004800000 */
[----:B------:R-:W-:-:S02]  /*0960*/  ISETP.GE.AND P2, PT, R0, 0x8, PT ;  /* 0x000000080000780c */ /* 0x000fc40003f46270 */
[----:B--2---:R-:W-:-:S05]  /*0970*/  SEL R14, R14, RZ, P0 ;  /* 0x000000ff0e0e7207 */ /* 0x004fca0000000000 */
[----:B------:R-:W-:-:S04]  /*0980*/  FMUL R5, R14, 48 ;  /* 0x424000000e057820 */ /* 0x000fc80000400000 */
[----:B------:R-:W-:Y:S01]  /*0990*/  FMUL R30, R30, R5 ;  /* 0x000000051e1e7220 */ /* 0x000fe20000400000 */
[----:B---3--:R-:W-:Y:S02]  /*09a0*/  SEL R8, R8, RZ, P0 ;  /* 0x000000ff08087207 */ /* 0x008fe40000000000 */
[----:B------:R-:W-:Y:S02]  /*09b0*/  SEL R5, R9, RZ, P0 ;  /* 0x000000ff09057207 */ /* 0x000fe40000000000 */
[----:B------:R-:W-:Y:S01]  /*09c0*/  SEL R10, R10, RZ, P0 ;  /* 0x000000ff0a0a7207 */ /* 0x000fe20000000000 */
[----:B------:R-:W-:Y:S02]  /*09d0*/  FMUL R8, R8, 48 ;  /* 0x4240000008087820 */ /* 0x000fe40000400000 */
[----:B------:R-:W-:Y:S01]  /*09e0*/  FMUL R5, R5, 48 ;  /* 0x4240000005057820 */ /* 0x000fe20000400000 */
[----:B------:R-:W-:Y:S01]  /*09f0*/  SEL R11, R11, RZ, P0 ;  /* 0x000000ff0b0b7207 */ /* 0x000fe20000000000 */
[----:B------:R-:W-:Y:S01]  /*0a00*/  FMUL R9, R10, 48 ;  /* 0x424000000a097820 */ /* 0x000fe20000400000 */
[----:B------:R-:W-:Y:S01]  /*0a10*/  FMUL R7, R7, R8 ;  /* 0x0000000807077220 */ /* 0x000fe20000400000 */
[----:B------:R-:W-:Y:S01]  /*0a20*/  FMUL R24, R24, R5 ;  /* 0x0000000518187220 */ /* 0x000fe20000400000 */
[----:B------:R-:W-:Y:S01]  /*0a30*/  SEL R12, R12, RZ, P0 ;  /* 0x000000ff0c0c7207 */ /* 0x000fe20000000000 */
[----:B------:R-:W-:Y:S01]  /*0a40*/  FMUL R4, R4, R9 ;  /* 0x0000000904047220 */ /* 0x000fe20000400000 */
[----:B------:R-:W-:Y:S01]  /*0a50*/  FMUL R5, R11, 48 ;  /* 0x424000000b057820 */ /* 0x000fe20000400000 */
[----:B------:R-:W-:-:S02]  /*0a60*/  FSEL R8, R17, RZ, !P1 ;  /* 0x000000ff11087208 */ /* 0x000fc40004800000 */
[----:B------:R-:W-:Y:S02]  /*0a70*/  FSEL R7, R7, -RZ, P0 ;  /* 0x800000ff07077208 */ /* 0x000fe40000000000 */
[----:B------:R-:W-:Y:S01]  /*0a80*/  FSEL R24, R24, -RZ, P0 ;  /* 0x800000ff18187208 */ /* 0x000fe20000000000 */
[----:B------:R-:W-:Y:S01]  /*0a90*/  FMUL R12, R12, 48 ;  /* 0x424000000c0c7820 */ /* 0x000fe20000400000 */
[----:B------:R-:W-:Y:S01]  /*0aa0*/  SEL R13, R13, RZ, P0 ;  /* 0x000000ff0d0d7207 */ /* 0x000fe20000000000 */
[----:B------:R-:W-:Y:S01]  /*0ab0*/  FMUL R5, R32, R5 ;  /* 0x0000000520057220 */ /* 0x000fe20000400000 */
[----:B------:R-:W-:Y:S01]  /*0ac0*/  FSEL R9, R16, RZ, !P1 ;  /* 0x000000ff10097208 */ /* 0x000fe20004800000 */
[----:B------:R-:W-:Y:S01]  /*0ad0*/  FADD R7, R8, R7 ;  /* 0x0000000708077221 */ /* 0x000fe20000000000 */
[----:B------:R-:W-:Y:S01]  /*0ae0*/  FSEL R4, R4, -RZ, P0 ;  /* 0x800000ff04047208 */ /* 0x000fe20000000000 */
[----:B------:R-:W-:Y:S01]  /*0af0*/  FADD R24, R19, R24 ;  /* 0x0000001813187221 */ /* 0x000fe20000000000 */
[----:B------:R-:W-:Y:S01]  /*0b00*/  FMUL R31, R31, R12 ;  /* 0x0000000c1f1f7220 */ /* 0x000fe20000400000 */
[----:B------:R-:W-:Y:S01]  /*0b10*/  FMUL R13, R13, 48 ;  /* 0x424000000d0d7820 */ /* 0x000fe20000400000 */
[----:B------:R-:W-:Y:S01]  /*0b20*/  FSEL R5, R5, -RZ, P0 ;  /* 0x800000ff05057208 */ /* 0x000fe20000000000 */
[----:B------:R-:W-:Y:S01]  /*0b30*/  FADD R4, R9, R4 ;  /* 0x0000000409047221 */ /* 0x000fe20000000000 */
[----:B------:R-:W-:Y:S01]  /*0b40*/  FADD R7, R24, R7 ;  /* 0x0000000718077221 */ /* 0x000fe20000000000 */
[----:B------:R-:W-:Y:S01]  /*0b50*/  SEL R15, R15, RZ, P0 ;  /* 0x000000ff0f0f7207 */ /* 0x000fe20000000000 */
[----:B------:R-:W-:Y:S01]  /*0b60*/  FMUL R34, R34, R13 ;  /* 0x0000000d22227220 */ /* 0x000fe20000400000 */
[----:B------:R-:W-:Y:S01]  /*0b70*/  FSEL R31, R31, -RZ, P0 ;  /* 0x800000ff1f1f7208 */ /* 0x000fe20000000000 */
[----:B------:R-:W-:Y:S01]  /*0b80*/  FADD R5, R18, R5 ;  /* 0x0000000512057221 */ /* 0x000fe20000000000 */
[----:B------:R-:W-:Y:S01]  /*0b90*/  FADD R4, R4, R7 ;  /* 0x0000000704047221 */ /* 0x000fe20000000000 */
[----:B------:R-:W-:Y:S01]  /*0ba0*/  FMUL R14, R15, 48 ;  /* 0x424000000f0e7820 */ /* 0x000fe20000400000 */
[----:B------:R-:W-:Y:S01]  /*0bb0*/  FSEL R34, R34, -RZ, P0 ;  /* 0x800000ff22227208 */ /* 0x000fe20000000000 */
[----:B------:R-:W-:Y:S01]  /*0bc0*/  FADD R31, R22, R31 ;  /* 0x0000001f161f7221 */ /* 0x000fe20000000000 */
[----:B------:R-:W-:Y:S01]  /*0bd0*/  FADD R4, R5, R4 ;  /* 0x0000000405047221 */ /* 0x000fe20000000000 */
[----:B------:R-:W-:Y:S01]  /*0be0*/  FMUL R33, R33, R14 ;  /* 0x0000000e21217220 */ /* 0x000fe20000400000 */
[----:B------:R-:W-:Y:S01]  /*0bf0*/  FSEL R30, R30, -RZ, P0 ;  /* 0x800000ff1e1e7208 */ /* 0x000fe20000000000 */
[----:B------:R-:W-:Y:S01]  /*0c00*/  FADD R34, R27, R34 ;  /* 0x000000221b227221 */ /* 0x000fe20000000000 */
[----:B------:R-:W-:Y:S01]  /*0c10*/  FADD R31, R31, R4 ;  /* 0x000000041f1f7221 */ /* 0x000fe20000000000 */
[----:B------:R-:W-:-:S02]  /*0c20*/  FSEL R4, R35, RZ, !P1 ;  /* 0x000000ff23047208 */ /* 0x000fc40004800000 */
[----:B------:R-:W-:Y:S01]  /*0c30*/  FSEL R33, R33, -RZ, P0 ;  /* 0x800000ff21217208 */ /* 0x000fe20000000000 */
[----:B------:R-:W-:Y:S01]  /*0c40*/  FADD R30, R23, R30 ;  /* 0x0000001e171e7221 */ /* 0x000fe20000000000 */
[----:B------:R-:W-:-:S03]  /*0c50*/  FADD R31, R34, R31 ;  /* 0x0000001f221f7221 */ /* 0x000fc60000000000 */
[----:B------:R-:W-:Y:S01]  /*0c60*/  FADD R33, R4, R33 ;  /* 0x0000002104217221 */ /* 0x000fe20000000000 */
[----:B------:R-:W-:-:S04]  /*0c70*/  FADD R30, R30, R31 ;  /* 0x0000001f1e1e7221 */ /* 0x000fc80000000000 */
[----:B------:R-:W-:-:S05]  /*0c80*/  FADD R30, R33, R30 ;  /* 0x0000001e211e7221 */ /* 0x000fca0000000000 */
[----:B------:R-:W0:Y:S02]  /*0c90*/  SHFL.BFLY PT, R5, R30, 0x10, 0x1f ;  /* 0x0e001f001e057f89 */ /* 0x000e2400000e0000 */
[----:B0-----:R-:W-:-:S05]  /*0ca0*/  FADD R5, R30, R5 ;  /* 0x000000051e057221 */ /* 0x001fca0000000000 */
[----:B------:R-:W0:Y:S02]  /*0cb0*/  SHFL.BFLY PT, R4, R5, 0x8, 0x1f ;  /* 0x0d001f0005047f89 */ /* 0x000e2400000e0000 */
[----:B0-----:R-:W-:-:S05]  /*0cc0*/  FADD R4, R5, R4 ;  /* 0x0000000405047221 */ /* 0x001fca0000000000 */
[----:B------:R-:W0:Y:S02]  /*0cd0*/  SHFL.BFLY PT, R7, R4, 0x4, 0x1f ;  /* 0x0c801f0004077f89 */ /* 0x000e2400000e0000 */
[----:B0-----:R-:W-:-:S05]  /*0ce0*/  FADD R7, R4, R7 ;  /* 0x0000000704077221 */ /* 0x001fca0000000000 */
[----:B------:R-:W0:Y:S01]  /*0cf0*/  SHFL.BFLY PT, R8, R7, 0x2, 0x1f ;  /* 0x0c401f0007087f89 */ /* 0x000e2200000e0000 */
[----:B------:R-:W-:Y:S01]  /*0d00*/  LOP3.LUT P0, RZ, R0, 0x1f, RZ, 0xc0, !PT ;  /* 0x0000001f00ff7812 */ /* 0x000fe2000780c0ff */
[----:B0-----:R-:W-:-:S05]  /*0d10*/  FADD R8, R7, R8 ;  /* 0x0000000807087221 */ /* 0x001fca0000000000 */
[----:B------:R-:W0:Y:S01]  /*0d20*/  SHFL.BFLY PT, R9, R8, 0x1, 0x1f ;  /* 0x0c201f0008097f89 */ /* 0x000e2200000e0000 */
[----:B------:R-:W-:-:S04]  /*0d30*/  SHF.R.U32.HI R10, RZ, 0x3, R0 ;  /* 0x00000003ff0a7819 */ /* 0x000fc80000011600 */
[----:B------:R-:W-:Y:S01]  /*0d40*/  LOP3.LUT R10, R10, 0x1c, RZ, 0xc0, !PT ;  /* 0x0000001c0a0a7812 */ /* 0x000fe200078ec0ff */
[----:B0-----:R-:W-:-:S05]  /*0d50*/  FADD R9, R8, R9 ;  /* 0x0000000908097221 */ /* 0x001fca0000000000 */
[----:B------:R-:W-:Y:S04]  /*0d60*/  @!P0 STS [R10], R9 ;  /* 0x000000090a008388 */ /* 0x000fe80000000800 */
[----:B------:R-:W-:Y:S06]  /*0d70*/  BAR.SYNC 0x0 ;  /* 0x0000000000007b1d */ /* 0x000fec0000000000 */
[----:B------:R-:W0:Y:S04]  /*0d80*/  @!P2 LDS R3, [R0.X4] ;  /* 0x000000000003a984 */ /* 0x000e280000004800 */
[----:B0-----:R-:W0:Y:S02]  /*0d90*/  SHFL.BFLY PT, R4, R3, 0x4, 0x1f ;  /* 0x0c801f0003047f89 */ /* 0x001e2400000e0000 */
[----:B0-----:R-:W-:-:S05]  /*0da0*/  FADD R4, R3, R4 ;  /* 0x0000000403047221 */ /* 0x001fca0000000000 */
[----:B------:R-:W0:Y:S01]  /*0db0*/  SHFL.BFLY PT, R5, R4, 0x2, 0x1f ;  /* 0x0c401f0004057f89 */ /* 0x000e2200000e0000 */
[----:B------:R-:W-:Y:S01]  /*0dc0*/  LOP3.LUT P0, RZ, R0, 0x7, RZ, 0xc0, !PT ;  /* 0x0000000700ff7812 */ /* 0x000fe2000780c0ff */
[----:B0-----:R-:W-:-:S05]  /*0dd0*/  FADD R7, R4, R5 ;  /* 0x0000000504077221 */ /* 0x001fca0000000000 */
[----:B------:R-:W0:Y:S01]  /*0de0*/  SHFL.BFLY PT, R8, R7, 0x1, 0x1f ;  /* 0x0c201f0007087f89 */ /* 0x000e2200000e0000 */
[----:B------:R-:W-:Y:S02]  /*0df0*/  ISETP.LT.AND P0, PT, R0, 0x8, !P0 ;  /* 0x000000080000780c */ /* 0x000fe40004701270 */
[----:B------:R-:W-:Y:S01]  /*0e00*/  MOV R17, 0x8 ;  /* 0x0000000800117802 */ /* 0x000fe20000000f00 */
[----:B------:R-:W-:Y:S01]  /*0e10*/  IMAD.WIDE R12, R6, R2, c[0x0][0x188] ;  /* 0x00006200060c7625 */ /* 0x000fe200078e0202 */
[----:B------:R-:W-:-:S03]  /*0e20*/  CS2R R10, SRZ ;  /* 0x00000000000a7805 */ /* 0x000fc6000001ff00 */
[----:B------:R-:W-:Y:S01]  /*0e30*/  IMAD.WIDE R2, R6, R17, c[0x0][0x178] ;  /* 0x00005e0006027625 */ /* 0x000fe200078e0211 */
[----:B------:R-:W-:Y:S01]  /*0e40*/  MOV R5, RZ ;  /* 0x000000ff00057202 */ /* 0x000fe20000000f00 */
[----:B0-----:R-:W-:Y:S02]  /*0e50*/  FADD R15, R7, R8 ;  /* 0x00000008070f7221 */ /* 0x001fe40000000000 */
[----:B------:R-:W-:-:S03]  /*0e60*/  CS2R R8, SRZ ;  /* 0x0000000000087805 */ /* 0x000fc6000001ff00 */
[----:B------:R-:W-:Y:S04]  /*0e70*/  @P0 STS [R0.X4], R15 ;  /* 0x0000000f00000388 */ /* 0x000fe80000004800 */
[----:B------:R-:W-:Y:S06]  /*0e80*/  BAR.SYNC 0x0 ;  /* 0x0000000000007b1d */ /* 0x000fec0000000000 */
[----:B------:R-:W2:Y:S04]  /*0e90*/  @!P1 LDG.E.EL.64 R8, [R2.64] ;  /* 0x0000000402089981 */ /* 0x000ea8000c2e1b00 */
[----:B------:R-:W3:Y:S04]  /*0ea0*/  @!P1 LDG.E.EL.64 R10, [R2.64] ;  /* 0x00000004020a9981 */ /* 0x000ee8000c2e1b00 */
[----:B------:R-:W4:Y:S04]  /*0eb0*/  @!P1 LDG.E.EL R5, [R12.64] ;  /* 0x000000040c059981 */ /* 0x000f28000c2e1900 */
[----:B------:R-:W0:Y:S01]  /*0ec0*/  LDS R4, [RZ] ;  /* 0x00000000ff047984 */ /* 0x000e220000000800 */
[----:B------:R-:W-:-:S02]  /*0ed0*/  MOV R33, 0x2400 ;  /* 0x0000240000217802 */ /* 0x000fc40000000f00 */
[----:B------:R-:W-:Y:S02]  /*0ee0*/  MOV R27, RZ ;  /* 0x000000ff001b7202 */ /* 0x000fe40000000f00 */
[----:B------:R-:W-:Y:S01]  /*0ef0*/  IADD3 R24, R25, 0x4, RZ ;  /* 0x0000000419187810 */ /* 0x000fe20007ffe0ff */
[----:B------:R-:W-:Y:S01]  /*0f00*/  UPLOP3.LUT UP0, UPT, UPT, UPT, UPT, 0x80, 0x0 ;  /* 0x000000000000789c */ /* 0x000fe20003f0f070 */
[----:B0-----:R-:W-:Y:S01]  /*0f10*/  FMUL R4, R4, -0.5 ;  /* 0xbf00000004047820 */ /* 0x001fe20000400000 */
[----:B--2---:R-:W-:Y:S02]  /*0f20*/  ISETP.NE.U32.AND P0, PT, R8, -0x1, PT ;  /* 0xffffffff0800780c */ /* 0x004fe40003f05070 */
[----:B---3--:R-:W-:Y:S02]  /*0f30*/  IADD3 R15, P3, R10, 0x46600, RZ ;  /* 0x000466000a0f7810 */ /* 0x008fe40007f7e0ff */
[----:B------:R-:W-:Y:S02]  /*0f40*/  ISETP.NE.AND.EX P0, PT, R9, -0x1, PT, P0 ;  /* 0xffffffff0900780c */ /* 0x000fe40003f05300 */
[----:B------:R-:W-:Y:S01]  /*0f50*/  ISETP.GE.AND P2, PT, R11, RZ, PT ;  /* 0x000000ff0b00720c */ /* 0x000fe20003f46270 */
[----:B----4-:R-:W-:Y:S01]  /*0f60*/  FMUL R0, R5, R5 ;  /* 0x0000000505007220 */ /* 0x010fe20000400000 */
[----:B------:R-:W-:-:S02]  /*0f70*/  IADD3.X R9, RZ, R11, RZ, P3, !PT ;  /* 0x0000000bff097210 */ /* 0x000fc40001ffe4ff */
[----:B------:R-:W-:Y:S01]  /*0f80*/  SEL R32, R15, R10, !P2 ;  /* 0x0000000a0f207207 */ /* 0x000fe20005000000 */
[----:B------:R-:W-:Y:S01]  /*0f90*/  FMUL R7, R0, R5 ;  /* 0x0000000500077220 */ /* 0x000fe20000400000 */
[----:B------:R-:W-:-:S03]  /*0fa0*/  SEL R10, R9, R11, !P2 ;  /* 0x0000000b090a7207 */ /* 0x000fc60005000000 */
[----:B------:R-:W-:Y:S01]  /*0fb0*/  FMUL R0, R4, R7 ;  /* 0x0000000704007220 */ /* 0x000fe20000400000 */
[----:B------:R-:W-:Y:S01]  /*0fc0*/  IMAD.WIDE.U32 R32, R32, R33, c[0x0][0x190] ;  /* 0x0000640020207625 */ /* 0x000fe200078e0021 */
[----:B------:R-:W-:-:S03]  /*0fd0*/  SHF.L.U32 R7, R26, 0x2, RZ ;  /* 0x000000021a077819 */ /* 0x000fc600000006ff */
[----:B------:R-:W-:Y:S01]  /*0fe0*/  IMAD R3, R10, 0x2400, RZ ;  /* 0x000024000a037824 */ /* 0x000fe200078e02ff */
[----:B------:R-:W-:Y:S01]  /*0ff0*/  SHF.L.U32 R4, R26, 0x5, RZ ;  /* 0x000000051a047819 */ /* 0x000fe200000006ff */
[----:B------:R-:W-:Y:S01]  /*1000*/  FMUL R0, R0, 0.00043402778101153671741 ;  /* 0x39e38e3900007820 */ /* 0x000fe20000400000 */
[----:B------:R-:W-:Y:S02]  /*1010*/  IADD3 R2, R7, 0x400, RZ ;  /* 0x0000040007027810 */ /* 0x000fe40007ffe0ff */
[----:B------:R-:W-:-:S02]  /*1020*/  IADD3 R3, R33, R3, RZ ;  /* 0x0000000321037210 */ /* 0x000fc40007ffe0ff */
.L_x_17:
[----:B------:R-:W-:Y:S01]  /*1030*/  LOP3.LUT R19, R27, R25, RZ, 0xfc, !PT ;  /* 0x000000191b137212 */ /* 0x000fe200078efcff */
[----:B-1----:R-:W-:Y:S01]  /*1040*/  CS2R R8, SRZ ;  /* 0x0000000000087805 */ /* 0x002fe2000001ff00 */
[----:B------:R-:W-:Y:S01]  /*1050*/  MOV R34, 0x2 ;  /* 0x0000000200227802 */ /* 0x000fe20000000f00 */
[----:B------:R-:W-:Y:S01]  /*1060*/  CS2R R10, SRZ ;  /* 0x00000000000a7805 */ /* 0x000fe2000001ff00 */
[----:B------:R-:W-:Y:S01]  /*1070*/  ISETP.GE.U32.AND P2, PT, R19, 0x900, PT ;  /* 0x000009001300780c */ /* 0x000fe20003f46070 */
[C---:B------:R-:W-:Y:S01]  /*1080*/  IMAD R31, R6.reuse, 0x900, R19 ;  /* 0x00000900061f7824 */ /* 0x040fe200078e0213 */
[----:B------:R-:W-:Y:S01]  /*1090*/  MOV R30, 0x4 ;  /* 0x00000004001e7802 */ /* 0x000fe20000000f00 */
[----:B------:R-:W-:Y:S01]  /*10a0*/  CS2R R20, SRZ ;  /* 0x0000000000147805 */ /* 0x000fe2000001ff00 */
[----:B------:R-:W-:Y:S01]  /*10b0*/  ISETP.LT.AND P4, PT, R6, 0x4, !P2 ;  /* 0x000000040600780c */ /* 0x000fe20005781270 */
[----:B------:R-:W-:Y:S01]  /*10c0*/  CS2R R22, SRZ ;  /* 0x0000000000167805 */ /* 0x000fe2000001ff00 */
[----:B------:R-:W-:-:S04]  /*10d0*/  IMAD.WIDE R34, R31, R34, c[0x0][0x160] ;  /* 0x000058001f227625 */ /* 0x000fc800078e0222 */
[----:B------:R-:W-:-:S05]  /*10e0*/  IMAD.WIDE.U32 R18, R19, R30, c[0x0][0x168] ;  /* 0x00005a0013127625 */ /* 0x000fca00078e001e */
[----:B--2---:R-:W2:Y:S04]  /*10f0*/  @!P2 LDG.E.EL.128 R20, [R18.64] ;  /* 0x000000041214a981 */ /* 0x004ea8000c2e1d00 */
[----:B------:R-:W3:Y:S01]  /*1100*/  @P4 LDG.E.EF.128 R8, [R34.64] ;  /* 0x0000000422084981 */ /* 0x000ee2000c0e1d00 */
[----:B------:R-:W-:Y:S01]  /*1110*/  CS2R R12, SRZ ;  /* 0x00000000000c7805 */ /* 0x000fe2000001ff00 */
[----:B------:R-:W-:Y:S01]  /*1120*/  CS2R R14, SRZ ;  /* 0x00000000000e7805 */ /* 0x000fe2000001ff00 */
[----:B------:R-:W-:-:S05]  /*1130*/  IMAD.WIDE R16, R31, R30, c[0x0][0x180] ;  /* 0x000060001f107625 */ /* 0x000fca00078e021e */
[----:B0-----:R0:W4:Y:S02]  /*1140*/  @P4 LDG.E.EF.128 R12, [R16.64] ;  /* 0x00000004100c4981 */ /* 0x001124000c0e1d00 */
[----:B0-----:R-:W-:Y:S01]  /*1150*/  CS2R R16, SRZ ;  /* 0x0000000000107805 */ /* 0x001fe2000001ff00 */
[----:B--2---:R-:W-:Y:S02]  /*1160*/  SEL R22, R22, RZ, !P2 ;  /* 0x000000ff16167207 */ /* 0x004fe40005000000 */
[----:B------:R-:W-:Y:S02]  /*1170*/  SEL R20, R20, RZ, !P2 ;  /* 0x000000ff14147207 */ /* 0x000fe40005000000 */
[----:B---3--:R-:W-:Y:S01]  /*1180*/  SEL R37, R9, RZ, P4 ;  /* 0x000000ff09257207 */ /* 0x008fe20002000000 */
[----:B------:R-:W-:Y:S01]  /*1190*/  FADD R22, R22, 1 ;  /* 0x3f80000016167421 */ /* 0x000fe20000000000 */
[----:B------:R-:W-:Y:S01]  /*11a0*/  SEL R36, R8, RZ, P4 ;  /* 0x000000ff08247207 */ /* 0x000fe20002000000 */
[----:B------:R-:W-:Y:S01]  /*11b0*/  FADD R20, R20, 1 ;  /* 0x3f80000014147421 */ /* 0x000fe20000000000 */
[----:B------:R-:W-:-:S02]  /*11c0*/  SHF.L.U32 R19, R37, 0x10, RZ ;  /* 0x0000001025137819 */ /* 0x000fc400000006ff */
[----:B------:R-:W-:-:S03]  /*11d0*/  SHF.L.U32 R9, R36, 0x10, RZ ;  /* 0x0000001024097819 */ /* 0x000fc600000006ff */
[----:B------:R-:W-:Y:S02]  /*11e0*/  FMUL R22, R19, R22 ;  /* 0x0000001613167220 */ /* 0x000fe40000400000 */
[----:B------:R-:W-:Y:S01]  /*11f0*/  FMUL R20, R9, R20 ;  /* 0x0000001409147220 */ /* 0x000fe20000400000 */
[----:B------:R-:W-:Y:S01]  /*1200*/  CS2R R18, SRZ ;  /* 0x0000000000127805 */ /* 0x000fe2000001ff00 */
[----:B------:R-:W-:Y:S01]  /*1210*/  IMAD.WIDE R8, R31, R30, c[0x0][0x170] ;  /* 0x00005c001f087625 */ /* 0x000fe200078e021e */
[----:B------:R-:W-:Y:S02]  /*1220*/  SEL R21, R21, RZ, !P2 ;  /* 0x000000ff15157207 */ /* 0x000fe40005000000 */
[----:B------:R-:W-:Y:S02]  /*1230*/  PRMT R36, R36, 0x7632, R36 ;  /* 0x0000763224247816 */ /* 0x000fe40000000024 */
[----:B------:R0:W2:Y:S01]  /*1240*/  @P4 LDG.E.EF.128 R16, [R8.64] ;  /* 0x0000000408104981 */ /* 0x0000a2000c0e1d00 */
[----:B------:R-:W-:Y:S01]  /*1250*/  SEL R23, R23, RZ, !P2 ;  /* 0x000000ff17177207 */ /* 0x000fe20005000000 */
[----:B------:R-:W-:Y:S01]  /*1260*/  FADD R21, R21, 1 ;  /* 0x3f80000015157421 */ /* 0x000fe20000000000 */
[----:B----4-:R-:W-:-:S02]  /*1270*/  SEL R31, R14, RZ, P4 ;  /* 0x000000ff0e1f7207 */ /* 0x010fc40002000000 */
[----:B------:R-:W-:Y:S01]  /*1280*/  SHF.L.U32 R36, R36, 0x10, RZ ;  /* 0x0000001024247819 */ /* 0x000fe200000006ff */
[----:B------:R-:W-:Y:S01]  /*1290*/  FADD R14, R23, 1 ;  /* 0x3f800000170e7421 */ /* 0x000fe20000000000 */
[----:B------:R-:W-:Y:S01]  /*12a0*/  SEL R35, R12, RZ, P4 ;  /* 0x000000ff0c237207 */ /* 0x000fe20002000000 */
[----:B------:R-:W-:Y:S01]  /*12b0*/  FFMA R31, R22, R5, R31 ;  /* 0x00000005161f7223 */ /* 0x000fe2000000001f */
[----:B------:R-:W-:Y:S01]  /*12c0*/  PRMT R37, R37, 0x7632, R37 ;  /* 0x0000763225257816 */ /* 0x000fe20000000025 */
[----:B------:R-:W-:Y:S01]  /*12d0*/  FMUL R12, R36, R21 ;  /* 0x00000015240c7220 */ /* 0x000fe20000400000 */
[----:B------:R-:W-:Y:S01]  /*12e0*/  CS2R R22, SRZ ;  /* 0x0000000000167805 */ /* 0x000fe2000001ff00 */
[----:B------:R-:W-:Y:S01]  /*12f0*/  FFMA R35, R20, R5, R35 ;  /* 0x0000000514237223 */ /* 0x000fe20000000023 */
[----:B0-----:R-:W-:Y:S01]  /*1300*/  IMAD.WIDE.U32 R8, R27, 0x4, R28 ;  /* 0x000000041b087825 */ /* 0x001fe200078e001c */
[----:B------:R-:W-:Y:S01]  /*1310*/  CS2R R20, SRZ ;  /* 0x0000000000147805 */ /* 0x000fe2000001ff00 */
[----:B------:R-:W-:-:S05]  /*1320*/  SHF.L.U32 R37, R37, 0x10, RZ ;  /* 0x0000001025257819 */ /* 0x000fca00000006ff */
[----:B------:R-:W3:Y:S01]  /*1330*/  @!P2 LDG.E.EL.128 R20, [R8.64+0x10] ;  /* 0x000010040814a981 */ /* 0x000ee2000c2e1d00 */
[----:B------:R-:W-:Y:S01]  /*1340*/  SEL R15, R15, RZ, P4 ;  /* 0x000000ff0f0f7207 */ /* 0x000fe20002000000 */
[----:B------:R-:W-:Y:S01]  /*1350*/  FMUL R14, R37, R14 ;  /* 0x0000000e250e7220 */ /* 0x000fe20000400000 */
[----:B------:R-:W-:-:S03]  /*1360*/  SEL R13, R13, RZ, P4 ;  /* 0x000000ff0d0d7207 */ /* 0x000fc60002000000 */
[-C--:B------:R-:W-:Y:S01]  /*1370*/  FFMA R15, R14, R5.reuse, R15 ;  /* 0x000000050e0f7223 */ /* 0x080fe2000000000f */
[----:B------:R-:W-:Y:S02]  /*1380*/  SEL R10, R10, RZ, P4 ;  /* 0x000000ff0a0a7207 */ /* 0x000fe40002000000 */
[----:B--2---:R-:W-:Y:S02]  /*1390*/  SEL R16, R16, RZ, P4 ;  /* 0x000000ff10107207 */ /* 0x004fe40002000000 */
[----:B------:R-:W-:Y:S02]  /*13a0*/  SEL R18, R18, RZ, P4 ;  /* 0x000000ff12127207 */ /* 0x000fe40002000000 */
[----:B------:R-:W-:Y:S01]  /*13b0*/  SEL R14, R19, RZ, P4 ;  /* 0x000000ff130e7207 */ /* 0x000fe20002000000 */
[----:B------:R-:W-:Y:S01]  /*13c0*/  FMUL R16, R16, 48 ;  /* 0x4240000010107820 */ /* 0x000fe20000400000 */
[----:B------:R-:W-:Y:S01]  /*13d0*/  FFMA R19, R12, R5, R13 ;  /* 0x000000050c137223 */ /* 0x000fe2000000000d */
[----:B------:R-:W-:Y:S01]  /*13e0*/  FMUL R13, R18, 48 ;  /* 0x42400000120d7820 */ /* 0x000fe20000400000 */
[----:B------:R-:W-:Y:S01]  /*13f0*/  SEL R34, R17, RZ, P4 ;  /* 0x000000ff11227207 */ /* 0x000fe20002000000 */
[----:B------:R-:W-:Y:S01]  /*1400*/  FFMA R35, R0, R16, R35 ;  /* 0x0000001000237223 */ /* 0x000fe20000000023 */
[----:B------:R-:W-:Y:S01]  /*1410*/  FMUL R12, R14, 48 ;  /* 0x424000000e0c7820 */ /* 0x000fe20000400000 */
[C---:B------:R-:W-:Y:S01]  /*1420*/  FFMA R18, R0.reuse, R13, R31 ;  /* 0x0000000d00127223 */ /* 0x040fe2000000001f */
[----:B------:R-:W-:Y:S01]  /*1430*/  LOP3.LUT R31, R27, R24, RZ, 0xfc, !PT ;  /* 0x000000181b1f7212 */ /* 0x000fe200078efcff */
[----:B------:R-:W-:Y:S01]  /*1440*/  FFMA R16, R0, R16, R35 ;  /* 0x0000001000107223 */ /* 0x000fe20000000023 */
[----:B------:R-:W-:Y:S01]  /*1450*/  FMUL R35, R34, 48 ;  /* 0x4240000022237820 */ /* 0x000fe20000400000 */
[----:B------:R-:W-:-:S02]  /*1460*/  FFMA R15, R0, R12, R15 ;  /* 0x0000000c000f7223 */ /* 0x000fc4000000000f */
[----:B------:R-:W-:Y:S01]  /*1470*/  IMAD R31, R6, 0x900, R31 ;  /* 0x00000900061f7824 */ /* 0x000fe200078e021f */
[----:B------:R-:W-:Y:S01]  /*1480*/  FFMA R19, R0, R35, R19 ;  /* 0x0000002300137223 */ /* 0x000fe20000000013 */
[----:B---3--:R-:W-:Y:S01]  /*1490*/  SEL R20, R20, RZ, !P2 ;  /* 0x000000ff14147207 */ /* 0x008fe20005000000 */
[C---:B------:R-:W-:Y:S01]  /*14a0*/  FFMA R18, R0.reuse, R13, R18 ;  /* 0x0000000d00127223 */ /* 0x040fe20000000012 */
[C---:B------:R-:W-:Y:S01]  /*14b0*/  FFMA R17, R0.reuse, R12, R15 ;  /* 0x0000000c00117223 */ /* 0x040fe2000000000f */
[----:B------:R-:W-:Y:S01]  /*14c0*/  IMAD.WIDE R8, R31, R30, c[0x0][0x180] ;  /* 0x000060001f087625 */ /* 0x000fe200078e021e */
[----:B------:R-:W-:Y:S01]  /*14d0*/  CS2R R12, SRZ ;  /* 0x00000000000c7805 */ /* 0x000fe2000001ff00 */
[----:B------:R-:W-:Y:S01]  /*14e0*/  CS2R R14, SRZ ;  /* 0x00000000000e7805 */ /* 0x000fe2000001ff00 */
[----:B------:R-:W-:Y:S01]  /*14f0*/  FFMA R19, R0, R35, R19 ;  /* 0x0000002300137223 */ /* 0x000fe20000000013 */
[----:B------:R-:W-:Y:S01]  /*1500*/  SHF.L.U32 R35, R10, 0x10, RZ ;  /* 0x000000100a237819 */ /* 0x000fe200000006ff */
[----:B------:R-:W-:Y:S01]  /*1510*/  FADD R34, R20, 1 ;  /* 0x3f80000014227421 */ /* 0x000fe20000000000 */
[----:B------:R-:W-:-:S02]  /*1520*/  SEL R36, R22, RZ, !P2 ;  /* 0x000000ff16247207 */ /* 0x000fc40005000000 */
[----:B------:R-:W-:Y:S01]  /*1530*/  SEL R22, R11, RZ, P4 ;  /* 0x000000ff0b167207 */ /* 0x000fe20002000000 */
[----:B------:R0:W2:Y:S01]  /*1540*/  @P4 LDG.E.EF.128 R12, [R8.64] ;  /* 0x00000004080c4981 */ /* 0x0000a2000c0e1d00 */
[----:B------:R-:W-:Y:S02]  /*1550*/  SEL R20, R21, RZ, !P2 ;  /* 0x000000ff15147207 */ /* 0x000fe40005000000 */
[----:B------:R-:W-:Y:S01]  /*1560*/  PRMT R10, R10, 0x7632, R10 ;  /* 0x000076320a0a7816 */ /* 0x000fe2000000000a */
[----:B------:R-:W-:Y:S01]  /*1570*/  FADD R36, R36, 1 ;  /* 0x3f80000024247421 */ /* 0x000fe20000000000 */
[----:B------:R-:W-:Y:S01]  /*1580*/  SHF.L.U32 R11, R22, 0x10, RZ ;  /* 0x00000010160b7819 */ /* 0x000fe200000006ff */
[----:B------:R-:W-:Y:S01]  /*1590*/  FADD R20, R20, 1 ;  /* 0x3f80000014147421 */ /* 0x000fe20000000000 */
[----:B0-----:R-:W-:-:S03]  /*15a0*/  SHF.L.U32 R9, R10, 0x10, RZ ;  /* 0x000000100a097819 */ /* 0x001fc600000006ff */
[----:B------:R-:W-:Y:S01]  /*15b0*/  FMUL R36, R11, R36 ;  /* 0x000000240b247220 */ /* 0x000fe20000400000 */
[----:B------:R-:W-:Y:S01]  /*15c0*/  IMAD.WIDE R30, R31, R30, c[0x0][0x170] ;  /* 0x00005c001f1e7625 */ /* 0x000fe200078e021e */
[----:B------:R-:W-:Y:S01]  /*15d0*/  CS2R R10, SRZ ;  /* 0x00000000000a7805 */ /* 0x000fe2000001ff00 */
[----:B------:R-:W-:Y:S02]  /*15e0*/  FMUL R20, R9, R20 ;  /* 0x0000001409147220 */ /* 0x000fe40000400000 */
[----:B------:R-:W-:-:S06]  /*15f0*/  CS2R R8, SRZ ;  /* 0x0000000000087805 */ /* 0x000fcc000001ff00 */
[----:B------:R0:W3:Y:S01]  /*1600*/  @P4 LDG.E.EF.128 R8, [R30.64] ;  /* 0x000000041e084981 */ /* 0x0000e2000c0e1d00 */
[----:B------:R-:W-:Y:S02]  /*1610*/  SEL R23, R23, RZ, !P2 ;  /* 0x000000ff17177207 */ /* 0x000fe40005000000 */
[----:B------:R-:W-:-:S04]  /*1620*/  PRMT R22, R22, 0x7632, R22 ;  /* 0x0000763216167816 */ /* 0x000fc80000000016 */
[----:B------:R-:W-:Y:S01]  /*1630*/  SHF.L.U32 R21, R22, 0x10, RZ ;  /* 0x0000001016157819 */ /* 0x000fe200000006ff */
[----:B------:R-:W-:Y:S01]  /*1640*/  FADD R22, R23, 1 ;  /* 0x3f80000017167421 */ /* 0x000fe20000000000 */
[----:B------:R-:W-:-:S03]  /*1650*/  FMUL R34, R35, R34 ;  /* 0x0000002223227220 */ /* 0x000fc60000400000 */
[----:B------:R-:W-:Y:S01]  /*1660*/  FMUL R22, R21, R22 ;  /* 0x0000001615167220 */ /* 0x000fe20000400000 */
[C---:B------:R-:W-:Y:S02]  /*1670*/  LOP3.LUT R21, R27.reuse, R2, RZ, 0xfc, !PT ;  /* 0x000000021b157212 */ /* 0x040fe400078efcff */
[----:B0-----:R-:W-:Y:S02]  /*1680*/  LOP3.LUT R31, R27, R7, RZ, 0xfc, !PT ;  /* 0x000000071b1f7212 */ /* 0x001fe400078efcff */
[----:B------:R-:W-:Y:S01]  /*1690*/  ISETP.LT.U32.AND P2, PT, R21, 0x900, !P1 ;  /* 0x000009001500780c */ /* 0x000fe20004f41070 */
[----:B------:R-:W-:Y:S01]  /*16a0*/  FMUL R17, R17, 48 ;  /* 0x4240000011117820 */ /* 0x000fe20000400000 */
[----:B------:R-:W-:Y:S01]  /*16b0*/  FMUL R16, R16, 48 ;  /* 0x4240000010107820 */ /* 0x000fe20000400000 */
[----:B------:R-:W-:-:S04]  /*16c0*/  FMUL R18, R18, 48 ;  /* 0x4240000012127820 */ /* 0x000fc80000400000 */
[----:B------:R-:W-:Y:S02]  /*16d0*/  FSEL R16, R16, RZ, P0 ;  /* 0x000000ff10107208 */ /* 0x000fe40000000000 */
[----:B------:R-:W-:Y:S01]  /*16e0*/  FSEL R18, R18, RZ, P0 ;  /* 0x000000ff12127208 */ /* 0x000fe20000000000 */
[----:B------:R-:W-:Y:S01]  /*16f0*/  BSSY B0, `(.L_x_0) ;  /* 0x0000038000007945 */ /* 0x000fe20003800000 */
[----:B------:R-:W-:Y:S06]  /*1700*/  BAR.SYNC 0x0 ;  /* 0x0000000000007b1d */ /* 0x000fec0000000000 */
[----:B--2---:R-:W-:-:S02]  /*1710*/  SEL R15, R15, RZ, P4 ;  /* 0x000000ff0f0f7207 */ /* 0x004fc40002000000 */
[----:B------:R-:W-:Y:S02]  /*1720*/  SEL R23, R12, RZ, P4 ;  /* 0x000000ff0c177207 */ /* 0x000fe40002000000 */
[----:B------:R-:W-:Y:S01]  /*1730*/  IADD3 R12, P3, R7, R27, RZ ;  /* 0x0000001b070c7210 */ /* 0x000fe20007f7e0ff */
[-C--:B------:R-:W-:Y:S01]  /*1740*/  FFMA R27, R22, R5.reuse, R15 ;  /* 0x00000005161b7223 */ /* 0x080fe2000000000f */
[----:B------:R-:W-:Y:S01]  /*1750*/  SEL R35, R14, RZ, P4 ;  /* 0x000000ff0e237207 */ /* 0x000fe20002000000 */
[----:B------:R-:W-:Y:S01]  /*1760*/  FFMA R23, R34, R5, R23 ;  /* 0x0000000522177223 */ /* 0x000fe20000000017 */
[----:B------:R-:W-:Y:S02]  /*1770*/  MOV R14, R32 ;  /* 0x00000020000e7202 */ /* 0x000fe40000000f00 */
[----:B------:R-:W-:Y:S02]  /*1780*/  MOV R15, R3 ;  /* 0x00000003000f7202 */ /* 0x000fe40000000f00 */
[----:B------:R-:W-:-:S02]  /*1790*/  IADD3.X R22, RZ, RZ, RZ, P3, !PT ;  /* 0x000000ffff167210 */ /* 0x000fc40001ffe4ff */
[----:B------:R-:W-:Y:S02]  /*17a0*/  LEA R34, P5, R12, R32, 0x2 ;  /* 0x000000200c227211 */ /* 0x000fe400078a10ff */
[----:B------:R-:W-:Y:S01]  /*17b0*/  SEL R13, R13, RZ, P4 ;  /* 0x000000ff0d0d7207 */ /* 0x000fe20002000000 */
[----:B------:R-:W-:Y:S01]  /*17c0*/  FFMA R21, R36, R5, R35 ;  /* 0x0000000524157223 */ /* 0x000fe20000000023 */
[C---:B------:R-:W-:Y:S01]  /*17d0*/  ISETP.LT.U32.AND P3, PT, R31.reuse, 0x900, !P1 ;  /* 0x000009001f00780c */ /* 0x040fe20004f61070 */
[----:B------:R-:W-:Y:S01]  /*17e0*/  IMAD.WIDE.U32 R30, R31, 0x4, R14 ;  /* 0x000000041f1e7825 */ /* 0x000fe200078e000e */
[----:B---3--:R-:W-:Y:S02]  /*17f0*/  SEL R10, R10, RZ, P4 ;  /* 0x000000ff0a0a7207 */ /* 0x008fe40002000000 */
[----:B------:R-:W-:Y:S02]  /*1800*/  SEL R8, R8, RZ, P4 ;  /* 0x000000ff08087207 */ /* 0x000fe40002000000 */
[----:B------:R-:W-:-:S02]  /*1810*/  SEL R11, R11, RZ, P4 ;  /* 0x000000ff0b0b7207 */ /* 0x000fc40002000000 */
[----:B------:R-:W-:Y:S01]  /*1820*/  SEL R9, R9, RZ, P4 ;  /* 0x000000ff09097207 */ /* 0x000fe20002000000 */
[----:B------:R-:W-:Y:S01]  /*1830*/  FMUL R15, R10, 48 ;  /* 0x424000000a0f7820 */ /* 0x000fe20000400000 */
[----:B------:R-:W-:Y:S01]  /*1840*/  LEA.HI.X R35, R12, R3, R22, 0x2, P5 ;  /* 0x000000030c237211 */ /* 0x000fe200028f1416 */
[----:B------:R-:W-:Y:S01]  /*1850*/  FMUL R12, R8, 48 ;  /* 0x42400000080c7820 */ /* 0x000fe20000400000 */
[----:B------:R-:W-:Y:S01]  /*1860*/  FFMA R13, R20, R5, R13 ;  /* 0x00000005140d7223 */ /* 0x000fe2000000000d */
[----:B------:R-:W-:Y:S01]  /*1870*/  FMUL R8, R11, 48 ;  /* 0x424000000b087820 */ /* 0x000fe20000400000 */
[----:B------:R-:W-:Y:S01]  /*1880*/  FMUL R10, R9, 48 ;  /* 0x42400000090a7820 */ /* 0x000fe20000400000 */
[C---:B------:R-:W-:Y:S01]  /*1890*/  FFMA R23, R0.reuse, R12, R23 ;  /* 0x0000000c00177223 */ /* 0x040fe20000000017 */
[CC--:B------:R-:W-:Y:S01]  /*18a0*/  FFMA R14, R0.reuse, R15.reuse, R21 ;  /* 0x0000000f000e7223 */ /* 0x0c0fe20000000015 */
[C---:B------:R-:W-:Y:S01]  /*18b0*/  FFMA R27, R0.reuse, R8, R27 ;  /* 0x00000008001b7223 */ /* 0x040fe2000000001b */
[C---:B------:R-:W-:Y:S01]  /*18c0*/  FFMA R13, R0.reuse, R10, R13 ;  /* 0x0000000a000d7223 */ /* 0x040fe2000000000d */
[C---:B------:R-:W-:Y:S01]  /*18d0*/  FFMA R23, R0.reuse, R12, R23 ;  /* 0x0000000c00177223 */ /* 0x040fe20000000017 */
[C---:B------:R-:W-:Y:S01]  /*18e0*/  FFMA R14, R0.reuse, R15, R14 ;  /* 0x0000000f000e7223 */ /* 0x040fe2000000000e */
[C---:B------:R-:W-:Y:S01]  /*18f0*/  FFMA R27, R0.reuse, R8, R27 ;  /* 0x00000008001b7223 */ /* 0x040fe2000000001b */
[----:B------:R-:W-:Y:S01]  /*1900*/  FFMA R13, R0, R10, R13 ;  /* 0x0000000a000d7223 */ /* 0x000fe2000000000d */
[----:B------:R-:W-:Y:S01]  /*1910*/  FMUL R20, R23, 48 ;  /* 0x4240000017147820 */ /* 0x000fe20000400000 */
[----:B------:R-:W-:Y:S01]  /*1920*/  FMUL R14, R14, 48 ;  /* 0x424000000e0e7820 */ /* 0x000fe20000400000 */
[----:B------:R-:W-:Y:S01]  /*1930*/  FMUL R8, R19, 48 ;  /* 0x4240000013087820 */ /* 0x000fe20000400000 */
[----:B------:R-:W-:Y:S01]  /*1940*/  FMUL R13, R13, 48 ;  /* 0x424000000d0d7820 */ /* 0x000fe20000400000 */
[----:B------:R-:W-:Y:S01]  /*1950*/  FMUL R23, R27, 48 ;  /* 0x424000001b177820 */ /* 0x000fe20000400000 */
[----:B------:R-:W-:-:S02]  /*1960*/  FSEL R19, R17, RZ, P0 ;  /* 0x000000ff11137208 */ /* 0x000fc40000000000 */
[----:B------:R-:W-:Y:S02]  /*1970*/  FSEL R22, R14, RZ, P0 ;  /* 0x000000ff0e167208 */ /* 0x000fe40000000000 */
[----:B------:R-:W-:Y:S02]  /*1980*/  FSEL R20, R20, RZ, P0 ;  /* 0x000000ff14147208 */ /* 0x000fe40000000000 */
[----:B------:R-:W-:Y:S02]  /*1990*/  FSEL R17, R8, RZ, P0 ;  /* 0x000000ff08117208 */ /* 0x000fe40000000000 */
[----:B------:R-:W-:Y:S02]  /*19a0*/  FSEL R23, R23, RZ, P0 ;  /* 0x000000ff17177208 */ /* 0x000fe40000000000 */
[----:B------:R-:W-:Y:S01]  /*19b0*/  FSEL R21, R13, RZ, P0 ;  /* 0x000000ff0d157208 */ /* 0x000fe20000000000 */
[----:B------:R-:W-:Y:S04]  /*19c0*/  STS.128 [R4], R16 ;  /* 0x0000001004007388 */ /* 0x000fe80000000c00 */
[----:B------:R-:W-:Y:S04]  /*19d0*/  STS.128 [R4+0x10], R20 ;  /* 0x0000101404007388 */ /* 0x000fe80000000c00 */
[----:B------:R-:W-:Y:S06]  /*19e0*/  BAR.SYNC 0x0 ;  /* 0x0000000000007b1d */ /* 0x000fec0000000000 */
[----:B------:R0:W1:Y:S04]  /*19f0*/  LDS.128 R8, [R26.X16] ;  /* 0x000000001a087984 */ /* 0x000068000000cc00 */
[----:B------:R0:W2:Y:S01]  /*1a00*/  LDS.128 R12, [R26.X16+0x1000] ;  /* 0x001000001a0c7984 */ /* 0x0000a2000000cc00 */
[----:B------:R-:W-:Y:S01]  /*1a10*/  PLOP3.LUT P4, PT, PT, PT, UP0, 0x80, 0x0 ;  /* 0x000000000000781c */ /* 0x000fe20003f8f008 */
[----:B------:R-:W-:-:S07]  /*1a20*/  @!P3 BRA `(.L_x_1) ;  /* 0x000000400000b947 */ /* 0x000fce0003800000 */
[----:B------:R-:W-:Y:S06]  /*1a30*/  MEMBAR.ALL.GPU ;  /* 0x0000000000007992 */ /* 0x000fec000000a000 */
[----:B------:R-:W-:-:S00]  /*1a40*/  ERRBAR ;  /* 0x00000000000079ab */ /* 0x000fc00000000000 */
[----:B-1----:R-:W3:Y:S02]  /*1a50*/  ATOMG.E.ADD.F32.FTZ.RN.STRONG.GPU PT, R8, [R30.64], R8 ;  /* 0x000000081e0879a8 */ /* 0x002ee400081ee7c4 */
[----:B---3--:R-:W-:-:S05]  /*1a60*/  CCTL.IVALL ;  /* 0x00000000ff00798f */ /* 0x008fca0002000000 */
.L_x_1:
[----:B------:R-:W-:Y:S05]  /*1a70*/  BSYNC B0 ;  /* 0x0000000000007941 */ /* 0x000fea0003800000 */
.L_x_0:
[----:B------:R-:W-:Y:S01]  /*1a80*/  BSSY B0, `(.L_x_2) ;  /* 0x0000006000007945 */ /* 0x000fe20003800000 */
[----:B------:R-:W-:Y:S05]  /*1a90*/  @!P3 BRA `(.L_x_3) ;  /* 0x000000400000b947 */ /* 0x000fea0003800000 */
[----:B------:R-:W-:Y:S06]  /*1aa0*/  MEMBAR.ALL.GPU ;  /* 0x0000000000007992 */ /* 0x000fec000000a000 */
[----:B------:R-:W-:-:S00]  /*1ab0*/  ERRBAR ;  /* 0x00000000000079ab */ /* 0x000fc00000000000 */
[----:B-1----:R-:W3:Y:S02]  /*1ac0*/  ATOMG.E.ADD.F32.FTZ.RN.STRONG.GPU PT, R9, [R30.64+0x4], R9 ;  /* 0x000004091e0979a8 */ /* 0x002ee400081ee7c4 */
[----:B---3--:R-:W-:-:S05]  /*1ad0*/  CCTL.IVALL ;  /* 0x00000000ff00798f */ /* 0x008fca0002000000 */
.L_x_3:
[----:B------:R-:W-:Y:S05]  /*1ae0*/  BSYNC B0 ;  /* 0x0000000000007941 */ /* 0x000fea0003800000 */
.L_x_2:
[----:B------:R-:W-:Y:S01]  /*1af0*/  BSSY B0, `(.L_x_4) ;  /* 0x0000006000007945 */ /* 0x000fe20003800000 */
[----:B------:R-:W-:Y:S05]  /*1b00*/  @!P3 BRA `(.L_x_5) ;  /* 0x000000400000b947 */ /* 0x000fea0003800000 */
[----:B------:R-:W-:Y:S06]  /*1b10*/  MEMBAR.ALL.GPU ;  /* 0x0000000000007992 */ /* 0x000fec000000a000 */
[----:B------:R-:W-:-:S00]  /*1b20*/  ERRBAR ;  /* 0x00000000000079ab */ /* 0x000fc00000000000 */
[----:B-1----:R-:W3:Y:S02]  /*1b30*/  ATOMG.E.ADD.F32.FTZ.RN.STRONG.GPU PT, R10, [R30.64+0x8], R10 ;  /* 0x0000080a1e0a79a8 */ /* 0x002ee400081ee7c4 */
[----:B---3--:R-:W-:-:S05]  /*1b40*/  CCTL.IVALL ;  /* 0x00000000ff00798f */ /* 0x008fca0002000000 */
.L_x_5:
[----:B------:R-:W-:Y:S05]  /*1b50*/  BSYNC B0 ;  /* 0x0000000000007941 */ /* 0x000fea0003800000 */
.L_x_4:
[----:B------:R-:W-:Y:S01]  /*1b60*/  BSSY B0, `(.L_x_6) ;  /* 0x0000006000007945 */ /* 0x000fe20003800000 */
[----:B------:R-:W-:Y:S05]  /*1b70*/  @!P3 BRA `(.L_x_7) ;  /* 0x000000400000b947 */ /* 0x000fea0003800000 */
[----:B------:R-:W-:Y:S06]  /*1b80*/  MEMBAR.ALL.GPU ;  /* 0x0000000000007992 */ /* 0x000fec000000a000 */
[----:B------:R-:W-:-:S00]  /*1b90*/  ERRBAR ;  /* 0x00000000000079ab */ /* 0x000fc00000000000 */
[----:B-1----:R-:W3:Y:S02]  /*1ba0*/  ATOMG.E.ADD.F32.FTZ.RN.STRONG.GPU PT, R11, [R30.64+0xc], R11 ;  /* 0x00000c0b1e0b79a8 */ /* 0x002ee400081ee7c4 */
[----:B---3--:R-:W-:-:S05]  /*1bb0*/  CCTL.IVALL ;  /* 0x00000000ff00798f */ /* 0x008fca0002000000 */
.L_x_7:
[----:B------:R-:W-:Y:S05]  /*1bc0*/  BSYNC B0 ;  /* 0x0000000000007941 */ /* 0x000fea0003800000 */
.L_x_6:
[----:B------:R-:W-:Y:S01]  /*1bd0*/  BSSY B0, `(.L_x_8) ;  /* 0x0000006000007945 */ /* 0x000fe20003800000 */
[----:B------:R-:W-:Y:S05]  /*1be0*/  @!P2 BRA `(.L_x_9) ;  /* 0x000000400000a947 */ /* 0x000fea0003800000 */
[----:B------:R-:W-:Y:S06]  /*1bf0*/  MEMBAR.ALL.GPU ;  /* 0x0000000000007992 */ /* 0x000fec000000a000 */
[----:B------:R-:W-:-:S00]  /*1c00*/  ERRBAR ;  /* 0x00000000000079ab */ /* 0x000fc00000000000 */
[----:B--2---:R-:W2:Y:S02]  /*1c10*/  ATOMG.E.ADD.F32.FTZ.RN.STRONG.GPU PT, R12, [R34.64+0x1000], R12 ;  /* 0x0010000c220c79a8 */ /* 0x004ea400081ee7c4 */
[----:B--2---:R-:W-:-:S05]  /*1c20*/  CCTL.IVALL ;  /* 0x00000000ff00798f */ /* 0x004fca0002000000 */
.L_x_9:
[----:B------:R-:W-:Y:S05]  /*1c30*/  BSYNC B0 ;  /* 0x0000000000007941 */ /* 0x000fea0003800000 */
.L_x_8:
[----:B------:R-:W-:Y:S01]  /*1c40*/  BSSY B0, `(.L_x_10) ;  /* 0x0000006000007945 */ /* 0x000fe20003800000 */
[----:B------:R-:W-:Y:S05]  /*1c50*/  @!P2 BRA `(.L_x_11) ;  /* 0x000000400000a947 */ /* 0x000fea0003800000 */
[----:B------:R-:W-:Y:S06]  /*1c60*/  MEMBAR.ALL.GPU ;  /* 0x0000000000007992 */ /* 0x000fec000000a000 */
[----:B------:R-:W-:-:S00]  /*1c70*/  ERRBAR ;  /* 0x00000000000079ab */ /* 0x000fc00000000000 */
[----:B--2---:R-:W2:Y:S02]  /*1c80*/  ATOMG.E.ADD.F32.FTZ.RN.STRONG.GPU PT, R13, [R30.64+0x1004], R13 ;  /* 0x0010040d1e0d79a8 */ /* 0x004ea400081ee7c4 */
[----:B--2---:R-:W-:-:S05]  /*1c90*/  CCTL.IVALL ;  /* 0x00000000ff00798f */ /* 0x004fca0002000000 */
.L_x_11:
[----:B------:R-:W-:Y:S05]  /*1ca0*/  BSYNC B0 ;  /* 0x0000000000007941 */ /* 0x000fea0003800000 */
.L_x_10:
[----:B------:R-:W-:Y:S01]  /*1cb0*/  BSSY B0, `(.L_x_12) ;  /* 0x0000006000007945 */ /* 0x000fe20003800000 */
[----:B------:R-:W-:Y:S05]  /*1cc0*/  @!P2 BRA `(.L_x_13) ;  /* 0x000000400000a947 */ /* 0x000fea0003800000 */
[----:B------:R-:W-:Y:S06]  /*1cd0*/  MEMBAR.ALL.GPU ;  /* 0x0000000000007992 */ /* 0x000fec000000a000 */
[----:B------:R-:W-:-:S00]  /*1ce0*/  ERRBAR ;  /* 0x00000000000079ab */ /* 0x000fc00000000000 */
[----:B--2---:R-:W2:Y:S02]  /*1cf0*/  ATOMG.E.ADD.F32.FTZ.RN.STRONG.GPU PT, R14, [R30.64+0x1008], R14 ;  /* 0x0010080e1e0e79a8 */ /* 0x004ea400081ee7c4 */
[----:B--2---:R-:W-:-:S05]  /*1d00*/  CCTL.IVALL ;  /* 0x00000000ff00798f */ /* 0x004fca0002000000 */
.L_x_13:
[----:B------:R-:W-:Y:S05]  /*1d10*/  BSYNC B0 ;  /* 0x0000000000007941 */ /* 0x000fea0003800000 */
.L_x_12:
[----:B------:R-:W-:Y:S01]  /*1d20*/  BSSY B0, `(.L_x_14) ;  /* 0x0000006000007945 */ /* 0x000fe20003800000 */
[----:B------:R-:W-:Y:S05]  /*1d30*/  @!P2 BRA `(.L_x_15) ;  /* 0x000000400000a947 */ /* 0x000fea0003800000 */
[----:B------:R-:W-:Y:S06]  /*1d40*/  MEMBAR.ALL.GPU ;  /* 0x0000000000007992 */ /* 0x000fec000000a000 */
[----:B------:R-:W-:-:S00]  /*1d50*/  ERRBAR ;  /* 0x00000000000079ab */ /* 0x000fc00000000000 */
[----:B--2---:R-:W2:Y:S02]  /*1d60*/  ATOMG.E.ADD.F32.FTZ.RN.STRONG.GPU PT, R15, [R30.64+0x100c], R15 ;  /* 0x00100c0f1e0f79a8 */ /* 0x004ea400081ee7c4 */
[----:B--2---:R-:W-:-:S05]  /*1d70*/  CCTL.IVALL ;  /* 0x00000000ff00798f */ /* 0x004fca0002000000 */
.L_x_15:
[----:B------:R-:W-:Y:S05]  /*1d80*/  BSYNC B0 ;  /* 0x0000000000007941 */ /* 0x000fea0003800000 */
.L_x_14:
[----:B------:R-:W-:Y:S01]  /*1d90*/  UPLOP3.LUT UP0, UPT, UPT, UPT, UPT, 0x40, 0x0 ;  /* 0x000000000000789c */ /* 0x000fe20003f0e870 */
[----:B------:R-:W-:Y:S01]  /*1da0*/  MOV R27, 0x800 ;  /* 0x00000800001b7802 */ /* 0x000fe20000000f00 */
[----:B------:R-:W-:Y:S01]  /*1db0*/  @!P4 CALL.REL.NOINC `(.L_x_16) ;  /* 0x000000100000c944 */ /* 0x000fe20003c00000 */
[----:B------:R-:W-:Y:S05]  /*1dc0*/  BRA `(.L_x_17) ;  /* 0xfffff26000007947 */ /* 0x000fea000383ffff */
.L_x_16:
[----:B------:R-:W-:Y:S05]  /*1dd0*/  EXIT ;  /* 0x000000000000794d */ /* 0x000fea0003800000 */
.L_x_18:
[----:B------:R-:W-:-:S00]  /*1de0*/  BRA `(.L_x_18) ;  /* 0xfffffff000007947 */ /* 0x000fc0000383ffff */
[----:B------:R-:W-:-:S00]  /*1df0*/  NOP ;  /* 0x0000000000007918 */ /* 0x000fc00000000000 */
        /* <DEDUP_REMOVED lines=8> */
.L_x_19:


//--------------------- .nv.shared.triton__0d1d2d3d4d5d6d78de --------------------------
	.section	.nv.shared.triton__0d1d2d3d4d5d6d78de,"aw",@nobits
	.align	16
